//
// Generated by NVIDIA NVVM Compiler
//
// Compiler Build ID: CL-36424714
// Cuda compilation tools, release 13.0, V13.0.88
// Based on NVVM 20.0.0
//

.version 9.0
.target sm_100
.address_size 64

	// .globl	_Z6phase1Piii
// _ZZ6phase1PiiiE5store has been demoted
// _ZZ6phase2PiiiE5store has been demoted
// _ZZ6phase2PiiiE8vertical has been demoted
// _ZZ6phase2PiiiE9herizonal has been demoted
// _ZZ6phase3PiiiE5store has been demoted
// _ZZ6phase3PiiiE8vertical has been demoted
// _ZZ6phase3PiiiE9herizonal has been demoted

.visible .entry _Z6phase1Piii(
	.param .u64 .ptr .align 1 _Z6phase1Piii_param_0,
	.param .u32 _Z6phase1Piii_param_1,
	.param .u32 _Z6phase1Piii_param_2
)
{
	.reg .pred 	%p<2>;
	.reg .b32 	%r<676>;
	.reg .b64 	%rd<7>;
	// demoted variable
	.shared .align 4 .b8 _ZZ6phase1PiiiE5store[16384];
	ld.param.u64 	%rd3, [_Z6phase1Piii_param_0];
	ld.param.u32 	%r7, [_Z6phase1Piii_param_1];
	ld.param.u32 	%r8, [_Z6phase1Piii_param_2];
	cvta.to.global.u64 	%rd4, %rd3;
	mov.u32 	%r9, %tid.x;
	mov.u32 	%r1, %tid.y;
	shl.b32 	%r10, %r7, 6;
	add.s32 	%r11, %r10, %r9;
	add.s32 	%r12, %r10, %r1;
	mad.lo.s32 	%r13, %r11, %r8, %r12;
	mul.wide.s32 	%rd5, %r13, 4;
	add.s64 	%rd1, %rd4, %rd5;
	ld.global.u32 	%r14, [%rd1];
	shl.b32 	%r2, %r9, 6;
	add.s32 	%r15, %r2, %r1;
	shl.b32 	%r16, %r15, 2;
	mov.u32 	%r17, _ZZ6phase1PiiiE5store;
	add.s32 	%r3, %r17, %r16;
	st.shared.u32 	[%r3], %r14;
	shl.b32 	%r18, %r8, 5;
	add.s32 	%r19, %r13, %r18;
	mul.wide.s32 	%rd6, %r19, 4;
	add.s64 	%rd2, %rd4, %rd6;
	ld.global.u32 	%r20, [%rd2];
	st.shared.u32 	[%r3+8192], %r20;
	ld.global.u32 	%r21, [%rd1+128];
	st.shared.u32 	[%r3+128], %r21;
	ld.global.u32 	%r22, [%rd2+128];
	st.shared.u32 	[%r3+8320], %r22;
	bar.sync 	0;
	mov.b32 	%r675, 0;
$L__BB0_1:
	.pragma "nounroll";
	add.s32 	%r23, %r2, %r675;
	shl.b32 	%r24, %r23, 2;
	add.s32 	%r26, %r17, %r24;
	ld.shared.u32 	%r27, [%r26];
	shl.b32 	%r28, %r675, 6;
	add.s32 	%r29, %r28, %r1;
	shl.b32 	%r30, %r29, 2;
	add.s32 	%r31, %r17, %r30;
	ld.shared.u32 	%r32, [%r31];
	add.s32 	%r33, %r32, %r27;
	ld.shared.u32 	%r34, [%r3];
	min.s32 	%r35, %r33, %r34;
	st.shared.u32 	[%r3], %r35;
	ld.shared.u32 	%r36, [%r26+8192];
	ld.shared.u32 	%r37, [%r31];
	add.s32 	%r38, %r37, %r36;
	ld.shared.u32 	%r39, [%r3+8192];
	min.s32 	%r40, %r38, %r39;
	st.shared.u32 	[%r3+8192], %r40;
	ld.shared.u32 	%r41, [%r26];
	ld.shared.u32 	%r42, [%r31+128];
	add.s32 	%r43, %r42, %r41;
	ld.shared.u32 	%r44, [%r3+128];
	min.s32 	%r45, %r43, %r44;
	st.shared.u32 	[%r3+128], %r45;
	ld.shared.u32 	%r46, [%r26+8192];
	ld.shared.u32 	%r47, [%r31+128];
	add.s32 	%r48, %r47, %r46;
	ld.shared.u32 	%r49, [%r3+8320];
	min.s32 	%r50, %r48, %r49;
	st.shared.u32 	[%r3+8320], %r50;
	bar.sync 	0;
	ld.shared.u32 	%r51, [%r26+4];
	ld.shared.u32 	%r52, [%r31+256];
	add.s32 	%r53, %r52, %r51;
	ld.shared.u32 	%r54, [%r3];
	min.s32 	%r55, %r53, %r54;
	st.shared.u32 	[%r3], %r55;
	ld.shared.u32 	%r56, [%r26+8196];
	ld.shared.u32 	%r57, [%r31+256];
	add.s32 	%r58, %r57, %r56;
	ld.shared.u32 	%r59, [%r3+8192];
	min.s32 	%r60, %r58, %r59;
	st.shared.u32 	[%r3+8192], %r60;
	ld.shared.u32 	%r61, [%r26+4];
	ld.shared.u32 	%r62, [%r31+384];
	add.s32 	%r63, %r62, %r61;
	ld.shared.u32 	%r64, [%r3+128];
	min.s32 	%r65, %r63, %r64;
	st.shared.u32 	[%r3+128], %r65;
	ld.shared.u32 	%r66, [%r26+8196];
	ld.shared.u32 	%r67, [%r31+384];
	add.s32 	%r68, %r67, %r66;
	ld.shared.u32 	%r69, [%r3+8320];
	min.s32 	%r70, %r68, %r69;
	st.shared.u32 	[%r3+8320], %r70;
	bar.sync 	0;
	ld.shared.u32 	%r71, [%r26+8];
	ld.shared.u32 	%r72, [%r31+512];
	add.s32 	%r73, %r72, %r71;
	ld.shared.u32 	%r74, [%r3];
	min.s32 	%r75, %r73, %r74;
	st.shared.u32 	[%r3], %r75;
	ld.shared.u32 	%r76, [%r26+8200];
	ld.shared.u32 	%r77, [%r31+512];
	add.s32 	%r78, %r77, %r76;
	ld.shared.u32 	%r79, [%r3+8192];
	min.s32 	%r80, %r78, %r79;
	st.shared.u32 	[%r3+8192], %r80;
	ld.shared.u32 	%r81, [%r26+8];
	ld.shared.u32 	%r82, [%r31+640];
	add.s32 	%r83, %r82, %r81;
	ld.shared.u32 	%r84, [%r3+128];
	min.s32 	%r85, %r83, %r84;
	st.shared.u32 	[%r3+128], %r85;
	ld.shared.u32 	%r86, [%r26+8200];
	ld.shared.u32 	%r87, [%r31+640];
	add.s32 	%r88, %r87, %r86;
	ld.shared.u32 	%r89, [%r3+8320];
	min.s32 	%r90, %r88, %r89;
	st.shared.u32 	[%r3+8320], %r90;
	bar.sync 	0;
	ld.shared.u32 	%r91, [%r26+12];
	ld.shared.u32 	%r92, [%r31+768];
	add.s32 	%r93, %r92, %r91;
	ld.shared.u32 	%r94, [%r3];
	min.s32 	%r95, %r93, %r94;
	st.shared.u32 	[%r3], %r95;
	ld.shared.u32 	%r96, [%r26+8204];
	ld.shared.u32 	%r97, [%r31+768];
	add.s32 	%r98, %r97, %r96;
	ld.shared.u32 	%r99, [%r3+8192];
	min.s32 	%r100, %r98, %r99;
	st.shared.u32 	[%r3+8192], %r100;
	ld.shared.u32 	%r101, [%r26+12];
	ld.shared.u32 	%r102, [%r31+896];
	add.s32 	%r103, %r102, %r101;
	ld.shared.u32 	%r104, [%r3+128];
	min.s32 	%r105, %r103, %r104;
	st.shared.u32 	[%r3+128], %r105;
	ld.shared.u32 	%r106, [%r26+8204];
	ld.shared.u32 	%r107, [%r31+896];
	add.s32 	%r108, %r107, %r106;
	ld.shared.u32 	%r109, [%r3+8320];
	min.s32 	%r110, %r108, %r109;
	st.shared.u32 	[%r3+8320], %r110;
	bar.sync 	0;
	ld.shared.u32 	%r111, [%r26+16];
	ld.shared.u32 	%r112, [%r31+1024];
	add.s32 	%r113, %r112, %r111;
	ld.shared.u32 	%r114, [%r3];
	min.s32 	%r115, %r113, %r114;
	st.shared.u32 	[%r3], %r115;
	ld.shared.u32 	%r116, [%r26+8208];
	ld.shared.u32 	%r117, [%r31+1024];
	add.s32 	%r118, %r117, %r116;
	ld.shared.u32 	%r119, [%r3+8192];
	min.s32 	%r120, %r118, %r119;
	st.shared.u32 	[%r3+8192], %r120;
	ld.shared.u32 	%r121, [%r26+16];
	ld.shared.u32 	%r122, [%r31+1152];
	add.s32 	%r123, %r122, %r121;
	ld.shared.u32 	%r124, [%r3+128];
	min.s32 	%r125, %r123, %r124;
	st.shared.u32 	[%r3+128], %r125;
	ld.shared.u32 	%r126, [%r26+8208];
	ld.shared.u32 	%r127, [%r31+1152];
	add.s32 	%r128, %r127, %r126;
	ld.shared.u32 	%r129, [%r3+8320];
	min.s32 	%r130, %r128, %r129;
	st.shared.u32 	[%r3+8320], %r130;
	bar.sync 	0;
	ld.shared.u32 	%r131, [%r26+20];
	ld.shared.u32 	%r132, [%r31+1280];
	add.s32 	%r133, %r132, %r131;
	ld.shared.u32 	%r134, [%r3];
	min.s32 	%r135, %r133, %r134;
	st.shared.u32 	[%r3], %r135;
	ld.shared.u32 	%r136, [%r26+8212];
	ld.shared.u32 	%r137, [%r31+1280];
	add.s32 	%r138, %r137, %r136;
	ld.shared.u32 	%r139, [%r3+8192];
	min.s32 	%r140, %r138, %r139;
	st.shared.u32 	[%r3+8192], %r140;
	ld.shared.u32 	%r141, [%r26+20];
	ld.shared.u32 	%r142, [%r31+1408];
	add.s32 	%r143, %r142, %r141;
	ld.shared.u32 	%r144, [%r3+128];
	min.s32 	%r145, %r143, %r144;
	st.shared.u32 	[%r3+128], %r145;
	ld.shared.u32 	%r146, [%r26+8212];
	ld.shared.u32 	%r147, [%r31+1408];
	add.s32 	%r148, %r147, %r146;
	ld.shared.u32 	%r149, [%r3+8320];
	min.s32 	%r150, %r148, %r149;
	st.shared.u32 	[%r3+8320], %r150;
	bar.sync 	0;
	ld.shared.u32 	%r151, [%r26+24];
	ld.shared.u32 	%r152, [%r31+1536];
	add.s32 	%r153, %r152, %r151;
	ld.shared.u32 	%r154, [%r3];
	min.s32 	%r155, %r153, %r154;
	st.shared.u32 	[%r3], %r155;
	ld.shared.u32 	%r156, [%r26+8216];
	ld.shared.u32 	%r157, [%r31+1536];
	add.s32 	%r158, %r157, %r156;
	ld.shared.u32 	%r159, [%r3+8192];
	min.s32 	%r160, %r158, %r159;
	st.shared.u32 	[%r3+8192], %r160;
	ld.shared.u32 	%r161, [%r26+24];
	ld.shared.u32 	%r162, [%r31+1664];
	add.s32 	%r163, %r162, %r161;
	ld.shared.u32 	%r164, [%r3+128];
	min.s32 	%r165, %r163, %r164;
	st.shared.u32 	[%r3+128], %r165;
	ld.shared.u32 	%r166, [%r26+8216];
	ld.shared.u32 	%r167, [%r31+1664];
	add.s32 	%r168, %r167, %r166;
	ld.shared.u32 	%r169, [%r3+8320];
	min.s32 	%r170, %r168, %r169;
	st.shared.u32 	[%r3+8320], %r170;
	bar.sync 	0;
	ld.shared.u32 	%r171, [%r26+28];
	ld.shared.u32 	%r172, [%r31+1792];
	add.s32 	%r173, %r172, %r171;
	ld.shared.u32 	%r174, [%r3];
	min.s32 	%r175, %r173, %r174;
	st.shared.u32 	[%r3], %r175;
	ld.shared.u32 	%r176, [%r26+8220];
	ld.shared.u32 	%r177, [%r31+1792];
	add.s32 	%r178, %r177, %r176;
	ld.shared.u32 	%r179, [%r3+8192];
	min.s32 	%r180, %r178, %r179;
	st.shared.u32 	[%r3+8192], %r180;
	ld.shared.u32 	%r181, [%r26+28];
	ld.shared.u32 	%r182, [%r31+1920];
	add.s32 	%r183, %r182, %r181;
	ld.shared.u32 	%r184, [%r3+128];
	min.s32 	%r185, %r183, %r184;
	st.shared.u32 	[%r3+128], %r185;
	ld.shared.u32 	%r186, [%r26+8220];
	ld.shared.u32 	%r187, [%r31+1920];
	add.s32 	%r188, %r187, %r186;
	ld.shared.u32 	%r189, [%r3+8320];
	min.s32 	%r190, %r188, %r189;
	st.shared.u32 	[%r3+8320], %r190;
	bar.sync 	0;
	ld.shared.u32 	%r191, [%r26+32];
	ld.shared.u32 	%r192, [%r31+2048];
	add.s32 	%r193, %r192, %r191;
	ld.shared.u32 	%r194, [%r3];
	min.s32 	%r195, %r193, %r194;
	st.shared.u32 	[%r3], %r195;
	ld.shared.u32 	%r196, [%r26+8224];
	ld.shared.u32 	%r197, [%r31+2048];
	add.s32 	%r198, %r197, %r196;
	ld.shared.u32 	%r199, [%r3+8192];
	min.s32 	%r200, %r198, %r199;
	st.shared.u32 	[%r3+8192], %r200;
	ld.shared.u32 	%r201, [%r26+32];
	ld.shared.u32 	%r202, [%r31+2176];
	add.s32 	%r203, %r202, %r201;
	ld.shared.u32 	%r204, [%r3+128];
	min.s32 	%r205, %r203, %r204;
	st.shared.u32 	[%r3+128], %r205;
	ld.shared.u32 	%r206, [%r26+8224];
	ld.shared.u32 	%r207, [%r31+2176];
	add.s32 	%r208, %r207, %r206;
	ld.shared.u32 	%r209, [%r3+8320];
	min.s32 	%r210, %r208, %r209;
	st.shared.u32 	[%r3+8320], %r210;
	bar.sync 	0;
	ld.shared.u32 	%r211, [%r26+36];
	ld.shared.u32 	%r212, [%r31+2304];
	add.s32 	%r213, %r212, %r211;
	ld.shared.u32 	%r214, [%r3];
	min.s32 	%r215, %r213, %r214;
	st.shared.u32 	[%r3], %r215;
	ld.shared.u32 	%r216, [%r26+8228];
	ld.shared.u32 	%r217, [%r31+2304];
	add.s32 	%r218, %r217, %r216;
	ld.shared.u32 	%r219, [%r3+8192];
	min.s32 	%r220, %r218, %r219;
	st.shared.u32 	[%r3+8192], %r220;
	ld.shared.u32 	%r221, [%r26+36];
	ld.shared.u32 	%r222, [%r31+2432];
	add.s32 	%r223, %r222, %r221;
	ld.shared.u32 	%r224, [%r3+128];
	min.s32 	%r225, %r223, %r224;
	st.shared.u32 	[%r3+128], %r225;
	ld.shared.u32 	%r226, [%r26+8228];
	ld.shared.u32 	%r227, [%r31+2432];
	add.s32 	%r228, %r227, %r226;
	ld.shared.u32 	%r229, [%r3+8320];
	min.s32 	%r230, %r228, %r229;
	st.shared.u32 	[%r3+8320], %r230;
	bar.sync 	0;
	ld.shared.u32 	%r231, [%r26+40];
	ld.shared.u32 	%r232, [%r31+2560];
	add.s32 	%r233, %r232, %r231;
	ld.shared.u32 	%r234, [%r3];
	min.s32 	%r235, %r233, %r234;
	st.shared.u32 	[%r3], %r235;
	ld.shared.u32 	%r236, [%r26+8232];
	ld.shared.u32 	%r237, [%r31+2560];
	add.s32 	%r238, %r237, %r236;
	ld.shared.u32 	%r239, [%r3+8192];
	min.s32 	%r240, %r238, %r239;
	st.shared.u32 	[%r3+8192], %r240;
	ld.shared.u32 	%r241, [%r26+40];
	ld.shared.u32 	%r242, [%r31+2688];
	add.s32 	%r243, %r242, %r241;
	ld.shared.u32 	%r244, [%r3+128];
	min.s32 	%r245, %r243, %r244;
	st.shared.u32 	[%r3+128], %r245;
	ld.shared.u32 	%r246, [%r26+8232];
	ld.shared.u32 	%r247, [%r31+2688];
	add.s32 	%r248, %r247, %r246;
	ld.shared.u32 	%r249, [%r3+8320];
	min.s32 	%r250, %r248, %r249;
	st.shared.u32 	[%r3+8320], %r250;
	bar.sync 	0;
	ld.shared.u32 	%r251, [%r26+44];
	ld.shared.u32 	%r252, [%r31+2816];
	add.s32 	%r253, %r252, %r251;
	ld.shared.u32 	%r254, [%r3];
	min.s32 	%r255, %r253, %r254;
	st.shared.u32 	[%r3], %r255;
	ld.shared.u32 	%r256, [%r26+8236];
	ld.shared.u32 	%r257, [%r31+2816];
	add.s32 	%r258, %r257, %r256;
	ld.shared.u32 	%r259, [%r3+8192];
	min.s32 	%r260, %r258, %r259;
	st.shared.u32 	[%r3+8192], %r260;
	ld.shared.u32 	%r261, [%r26+44];
	ld.shared.u32 	%r262, [%r31+2944];
	add.s32 	%r263, %r262, %r261;
	ld.shared.u32 	%r264, [%r3+128];
	min.s32 	%r265, %r263, %r264;
	st.shared.u32 	[%r3+128], %r265;
	ld.shared.u32 	%r266, [%r26+8236];
	ld.shared.u32 	%r267, [%r31+2944];
	add.s32 	%r268, %r267, %r266;
	ld.shared.u32 	%r269, [%r3+8320];
	min.s32 	%r270, %r268, %r269;
	st.shared.u32 	[%r3+8320], %r270;
	bar.sync 	0;
	ld.shared.u32 	%r271, [%r26+48];
	ld.shared.u32 	%r272, [%r31+3072];
	add.s32 	%r273, %r272, %r271;
	ld.shared.u32 	%r274, [%r3];
	min.s32 	%r275, %r273, %r274;
	st.shared.u32 	[%r3], %r275;
	ld.shared.u32 	%r276, [%r26+8240];
	ld.shared.u32 	%r277, [%r31+3072];
	add.s32 	%r278, %r277, %r276;
	ld.shared.u32 	%r279, [%r3+8192];
	min.s32 	%r280, %r278, %r279;
	st.shared.u32 	[%r3+8192], %r280;
	ld.shared.u32 	%r281, [%r26+48];
	ld.shared.u32 	%r282, [%r31+3200];
	add.s32 	%r283, %r282, %r281;
	ld.shared.u32 	%r284, [%r3+128];
	min.s32 	%r285, %r283, %r284;
	st.shared.u32 	[%r3+128], %r285;
	ld.shared.u32 	%r286, [%r26+8240];
	ld.shared.u32 	%r287, [%r31+3200];
	add.s32 	%r288, %r287, %r286;
	ld.shared.u32 	%r289, [%r3+8320];
	min.s32 	%r290, %r288, %r289;
	st.shared.u32 	[%r3+8320], %r290;
	bar.sync 	0;
	ld.shared.u32 	%r291, [%r26+52];
	ld.shared.u32 	%r292, [%r31+3328];
	add.s32 	%r293, %r292, %r291;
	ld.shared.u32 	%r294, [%r3];
	min.s32 	%r295, %r293, %r294;
	st.shared.u32 	[%r3], %r295;
	ld.shared.u32 	%r296, [%r26+8244];
	ld.shared.u32 	%r297, [%r31+3328];
	add.s32 	%r298, %r297, %r296;
	ld.shared.u32 	%r299, [%r3+8192];
	min.s32 	%r300, %r298, %r299;
	st.shared.u32 	[%r3+8192], %r300;
	ld.shared.u32 	%r301, [%r26+52];
	ld.shared.u32 	%r302, [%r31+3456];
	add.s32 	%r303, %r302, %r301;
	ld.shared.u32 	%r304, [%r3+128];
	min.s32 	%r305, %r303, %r304;
	st.shared.u32 	[%r3+128], %r305;
	ld.shared.u32 	%r306, [%r26+8244];
	ld.shared.u32 	%r307, [%r31+3456];
	add.s32 	%r308, %r307, %r306;
	ld.shared.u32 	%r309, [%r3+8320];
	min.s32 	%r310, %r308, %r309;
	st.shared.u32 	[%r3+8320], %r310;
	bar.sync 	0;
	ld.shared.u32 	%r311, [%r26+56];
	ld.shared.u32 	%r312, [%r31+3584];
	add.s32 	%r313, %r312, %r311;
	ld.shared.u32 	%r314, [%r3];
	min.s32 	%r315, %r313, %r314;
	st.shared.u32 	[%r3], %r315;
	ld.shared.u32 	%r316, [%r26+8248];
	ld.shared.u32 	%r317, [%r31+3584];
	add.s32 	%r318, %r317, %r316;
	ld.shared.u32 	%r319, [%r3+8192];
	min.s32 	%r320, %r318, %r319;
	st.shared.u32 	[%r3+8192], %r320;
	ld.shared.u32 	%r321, [%r26+56];
	ld.shared.u32 	%r322, [%r31+3712];
	add.s32 	%r323, %r322, %r321;
	ld.shared.u32 	%r324, [%r3+128];
	min.s32 	%r325, %r323, %r324;
	st.shared.u32 	[%r3+128], %r325;
	ld.shared.u32 	%r326, [%r26+8248];
	ld.shared.u32 	%r327, [%r31+3712];
	add.s32 	%r328, %r327, %r326;
	ld.shared.u32 	%r329, [%r3+8320];
	min.s32 	%r330, %r328, %r329;
	st.shared.u32 	[%r3+8320], %r330;
	bar.sync 	0;
	ld.shared.u32 	%r331, [%r26+60];
	ld.shared.u32 	%r332, [%r31+3840];
	add.s32 	%r333, %r332, %r331;
	ld.shared.u32 	%r334, [%r3];
	min.s32 	%r335, %r333, %r334;
	st.shared.u32 	[%r3], %r335;
	ld.shared.u32 	%r336, [%r26+8252];
	ld.shared.u32 	%r337, [%r31+3840];
	add.s32 	%r338, %r337, %r336;
	ld.shared.u32 	%r339, [%r3+8192];
	min.s32 	%r340, %r338, %r339;
	st.shared.u32 	[%r3+8192], %r340;
	ld.shared.u32 	%r341, [%r26+60];
	ld.shared.u32 	%r342, [%r31+3968];
	add.s32 	%r343, %r342, %r341;
	ld.shared.u32 	%r344, [%r3+128];
	min.s32 	%r345, %r343, %r344;
	st.shared.u32 	[%r3+128], %r345;
	ld.shared.u32 	%r346, [%r26+8252];
	ld.shared.u32 	%r347, [%r31+3968];
	add.s32 	%r348, %r347, %r346;
	ld.shared.u32 	%r349, [%r3+8320];
	min.s32 	%r350, %r348, %r349;
	st.shared.u32 	[%r3+8320], %r350;
	bar.sync 	0;
	ld.shared.u32 	%r351, [%r26+64];
	ld.shared.u32 	%r352, [%r31+4096];
	add.s32 	%r353, %r352, %r351;
	ld.shared.u32 	%r354, [%r3];
	min.s32 	%r355, %r353, %r354;
	st.shared.u32 	[%r3], %r355;
	ld.shared.u32 	%r356, [%r26+8256];
	ld.shared.u32 	%r357, [%r31+4096];
	add.s32 	%r358, %r357, %r356;
	ld.shared.u32 	%r359, [%r3+8192];
	min.s32 	%r360, %r358, %r359;
	st.shared.u32 	[%r3+8192], %r360;
	ld.shared.u32 	%r361, [%r26+64];
	ld.shared.u32 	%r362, [%r31+4224];
	add.s32 	%r363, %r362, %r361;
	ld.shared.u32 	%r364, [%r3+128];
	min.s32 	%r365, %r363, %r364;
	st.shared.u32 	[%r3+128], %r365;
	ld.shared.u32 	%r366, [%r26+8256];
	ld.shared.u32 	%r367, [%r31+4224];
	add.s32 	%r368, %r367, %r366;
	ld.shared.u32 	%r369, [%r3+8320];
	min.s32 	%r370, %r368, %r369;
	st.shared.u32 	[%r3+8320], %r370;
	bar.sync 	0;
	ld.shared.u32 	%r371, [%r26+68];
	ld.shared.u32 	%r372, [%r31+4352];
	add.s32 	%r373, %r372, %r371;
	ld.shared.u32 	%r374, [%r3];
	min.s32 	%r375, %r373, %r374;
	st.shared.u32 	[%r3], %r375;
	ld.shared.u32 	%r376, [%r26+8260];
	ld.shared.u32 	%r377, [%r31+4352];
	add.s32 	%r378, %r377, %r376;
	ld.shared.u32 	%r379, [%r3+8192];
	min.s32 	%r380, %r378, %r379;
	st.shared.u32 	[%r3+8192], %r380;
	ld.shared.u32 	%r381, [%r26+68];
	ld.shared.u32 	%r382, [%r31+4480];
	add.s32 	%r383, %r382, %r381;
	ld.shared.u32 	%r384, [%r3+128];
	min.s32 	%r385, %r383, %r384;
	st.shared.u32 	[%r3+128], %r385;
	ld.shared.u32 	%r386, [%r26+8260];
	ld.shared.u32 	%r387, [%r31+4480];
	add.s32 	%r388, %r387, %r386;
	ld.shared.u32 	%r389, [%r3+8320];
	min.s32 	%r390, %r388, %r389;
	st.shared.u32 	[%r3+8320], %r390;
	bar.sync 	0;
	ld.shared.u32 	%r391, [%r26+72];
	ld.shared.u32 	%r392, [%r31+4608];
	add.s32 	%r393, %r392, %r391;
	ld.shared.u32 	%r394, [%r3];
	min.s32 	%r395, %r393, %r394;
	st.shared.u32 	[%r3], %r395;
	ld.shared.u32 	%r396, [%r26+8264];
	ld.shared.u32 	%r397, [%r31+4608];
	add.s32 	%r398, %r397, %r396;
	ld.shared.u32 	%r399, [%r3+8192];
	min.s32 	%r400, %r398, %r399;
	st.shared.u32 	[%r3+8192], %r400;
	ld.shared.u32 	%r401, [%r26+72];
	ld.shared.u32 	%r402, [%r31+4736];
	add.s32 	%r403, %r402, %r401;
	ld.shared.u32 	%r404, [%r3+128];
	min.s32 	%r405, %r403, %r404;
	st.shared.u32 	[%r3+128], %r405;
	ld.shared.u32 	%r406, [%r26+8264];
	ld.shared.u32 	%r407, [%r31+4736];
	add.s32 	%r408, %r407, %r406;
	ld.shared.u32 	%r409, [%r3+8320];
	min.s32 	%r410, %r408, %r409;
	st.shared.u32 	[%r3+8320], %r410;
	bar.sync 	0;
	ld.shared.u32 	%r411, [%r26+76];
	ld.shared.u32 	%r412, [%r31+4864];
	add.s32 	%r413, %r412, %r411;
	ld.shared.u32 	%r414, [%r3];
	min.s32 	%r415, %r413, %r414;
	st.shared.u32 	[%r3], %r415;
	ld.shared.u32 	%r416, [%r26+8268];
	ld.shared.u32 	%r417, [%r31+4864];
	add.s32 	%r418, %r417, %r416;
	ld.shared.u32 	%r419, [%r3+8192];
	min.s32 	%r420, %r418, %r419;
	st.shared.u32 	[%r3+8192], %r420;
	ld.shared.u32 	%r421, [%r26+76];
	ld.shared.u32 	%r422, [%r31+4992];
	add.s32 	%r423, %r422, %r421;
	ld.shared.u32 	%r424, [%r3+128];
	min.s32 	%r425, %r423, %r424;
	st.shared.u32 	[%r3+128], %r425;
	ld.shared.u32 	%r426, [%r26+8268];
	ld.shared.u32 	%r427, [%r31+4992];
	add.s32 	%r428, %r427, %r426;
	ld.shared.u32 	%r429, [%r3+8320];
	min.s32 	%r430, %r428, %r429;
	st.shared.u32 	[%r3+8320], %r430;
	bar.sync 	0;
	ld.shared.u32 	%r431, [%r26+80];
	ld.shared.u32 	%r432, [%r31+5120];
	add.s32 	%r433, %r432, %r431;
	ld.shared.u32 	%r434, [%r3];
	min.s32 	%r435, %r433, %r434;
	st.shared.u32 	[%r3], %r435;
	ld.shared.u32 	%r436, [%r26+8272];
	ld.shared.u32 	%r437, [%r31+5120];
	add.s32 	%r438, %r437, %r436;
	ld.shared.u32 	%r439, [%r3+8192];
	min.s32 	%r440, %r438, %r439;
	st.shared.u32 	[%r3+8192], %r440;
	ld.shared.u32 	%r441, [%r26+80];
	ld.shared.u32 	%r442, [%r31+5248];
	add.s32 	%r443, %r442, %r441;
	ld.shared.u32 	%r444, [%r3+128];
	min.s32 	%r445, %r443, %r444;
	st.shared.u32 	[%r3+128], %r445;
	ld.shared.u32 	%r446, [%r26+8272];
	ld.shared.u32 	%r447, [%r31+5248];
	add.s32 	%r448, %r447, %r446;
	ld.shared.u32 	%r449, [%r3+8320];
	min.s32 	%r450, %r448, %r449;
	st.shared.u32 	[%r3+8320], %r450;
	bar.sync 	0;
	ld.shared.u32 	%r451, [%r26+84];
	ld.shared.u32 	%r452, [%r31+5376];
	add.s32 	%r453, %r452, %r451;
	ld.shared.u32 	%r454, [%r3];
	min.s32 	%r455, %r453, %r454;
	st.shared.u32 	[%r3], %r455;
	ld.shared.u32 	%r456, [%r26+8276];
	ld.shared.u32 	%r457, [%r31+5376];
	add.s32 	%r458, %r457, %r456;
	ld.shared.u32 	%r459, [%r3+8192];
	min.s32 	%r460, %r458, %r459;
	st.shared.u32 	[%r3+8192], %r460;
	ld.shared.u32 	%r461, [%r26+84];
	ld.shared.u32 	%r462, [%r31+5504];
	add.s32 	%r463, %r462, %r461;
	ld.shared.u32 	%r464, [%r3+128];
	min.s32 	%r465, %r463, %r464;
	st.shared.u32 	[%r3+128], %r465;
	ld.shared.u32 	%r466, [%r26+8276];
	ld.shared.u32 	%r467, [%r31+5504];
	add.s32 	%r468, %r467, %r466;
	ld.shared.u32 	%r469, [%r3+8320];
	min.s32 	%r470, %r468, %r469;
	st.shared.u32 	[%r3+8320], %r470;
	bar.sync 	0;
	ld.shared.u32 	%r471, [%r26+88];
	ld.shared.u32 	%r472, [%r31+5632];
	add.s32 	%r473, %r472, %r471;
	ld.shared.u32 	%r474, [%r3];
	min.s32 	%r475, %r473, %r474;
	st.shared.u32 	[%r3], %r475;
	ld.shared.u32 	%r476, [%r26+8280];
	ld.shared.u32 	%r477, [%r31+5632];
	add.s32 	%r478, %r477, %r476;
	ld.shared.u32 	%r479, [%r3+8192];
	min.s32 	%r480, %r478, %r479;
	st.shared.u32 	[%r3+8192], %r480;
	ld.shared.u32 	%r481, [%r26+88];
	ld.shared.u32 	%r482, [%r31+5760];
	add.s32 	%r483, %r482, %r481;
	ld.shared.u32 	%r484, [%r3+128];
	min.s32 	%r485, %r483, %r484;
	st.shared.u32 	[%r3+128], %r485;
	ld.shared.u32 	%r486, [%r26+8280];
	ld.shared.u32 	%r487, [%r31+5760];
	add.s32 	%r488, %r487, %r486;
	ld.shared.u32 	%r489, [%r3+8320];
	min.s32 	%r490, %r488, %r489;
	st.shared.u32 	[%r3+8320], %r490;
	bar.sync 	0;
	ld.shared.u32 	%r491, [%r26+92];
	ld.shared.u32 	%r492, [%r31+5888];
	add.s32 	%r493, %r492, %r491;
	ld.shared.u32 	%r494, [%r3];
	min.s32 	%r495, %r493, %r494;
	st.shared.u32 	[%r3], %r495;
	ld.shared.u32 	%r496, [%r26+8284];
	ld.shared.u32 	%r497, [%r31+5888];
	add.s32 	%r498, %r497, %r496;
	ld.shared.u32 	%r499, [%r3+8192];
	min.s32 	%r500, %r498, %r499;
	st.shared.u32 	[%r3+8192], %r500;
	ld.shared.u32 	%r501, [%r26+92];
	ld.shared.u32 	%r502, [%r31+6016];
	add.s32 	%r503, %r502, %r501;
	ld.shared.u32 	%r504, [%r3+128];
	min.s32 	%r505, %r503, %r504;
	st.shared.u32 	[%r3+128], %r505;
	ld.shared.u32 	%r506, [%r26+8284];
	ld.shared.u32 	%r507, [%r31+6016];
	add.s32 	%r508, %r507, %r506;
	ld.shared.u32 	%r509, [%r3+8320];
	min.s32 	%r510, %r508, %r509;
	st.shared.u32 	[%r3+8320], %r510;
	bar.sync 	0;
	ld.shared.u32 	%r511, [%r26+96];
	ld.shared.u32 	%r512, [%r31+6144];
	add.s32 	%r513, %r512, %r511;
	ld.shared.u32 	%r514, [%r3];
	min.s32 	%r515, %r513, %r514;
	st.shared.u32 	[%r3], %r515;
	ld.shared.u32 	%r516, [%r26+8288];
	ld.shared.u32 	%r517, [%r31+6144];
	add.s32 	%r518, %r517, %r516;
	ld.shared.u32 	%r519, [%r3+8192];
	min.s32 	%r520, %r518, %r519;
	st.shared.u32 	[%r3+8192], %r520;
	ld.shared.u32 	%r521, [%r26+96];
	ld.shared.u32 	%r522, [%r31+6272];
	add.s32 	%r523, %r522, %r521;
	ld.shared.u32 	%r524, [%r3+128];
	min.s32 	%r525, %r523, %r524;
	st.shared.u32 	[%r3+128], %r525;
	ld.shared.u32 	%r526, [%r26+8288];
	ld.shared.u32 	%r527, [%r31+6272];
	add.s32 	%r528, %r527, %r526;
	ld.shared.u32 	%r529, [%r3+8320];
	min.s32 	%r530, %r528, %r529;
	st.shared.u32 	[%r3+8320], %r530;
	bar.sync 	0;
	ld.shared.u32 	%r531, [%r26+100];
	ld.shared.u32 	%r532, [%r31+6400];
	add.s32 	%r533, %r532, %r531;
	ld.shared.u32 	%r534, [%r3];
	min.s32 	%r535, %r533, %r534;
	st.shared.u32 	[%r3], %r535;
	ld.shared.u32 	%r536, [%r26+8292];
	ld.shared.u32 	%r537, [%r31+6400];
	add.s32 	%r538, %r537, %r536;
	ld.shared.u32 	%r539, [%r3+8192];
	min.s32 	%r540, %r538, %r539;
	st.shared.u32 	[%r3+8192], %r540;
	ld.shared.u32 	%r541, [%r26+100];
	ld.shared.u32 	%r542, [%r31+6528];
	add.s32 	%r543, %r542, %r541;
	ld.shared.u32 	%r544, [%r3+128];
	min.s32 	%r545, %r543, %r544;
	st.shared.u32 	[%r3+128], %r545;
	ld.shared.u32 	%r546, [%r26+8292];
	ld.shared.u32 	%r547, [%r31+6528];
	add.s32 	%r548, %r547, %r546;
	ld.shared.u32 	%r549, [%r3+8320];
	min.s32 	%r550, %r548, %r549;
	st.shared.u32 	[%r3+8320], %r550;
	bar.sync 	0;
	ld.shared.u32 	%r551, [%r26+104];
	ld.shared.u32 	%r552, [%r31+6656];
	add.s32 	%r553, %r552, %r551;
	ld.shared.u32 	%r554, [%r3];
	min.s32 	%r555, %r553, %r554;
	st.shared.u32 	[%r3], %r555;
	ld.shared.u32 	%r556, [%r26+8296];
	ld.shared.u32 	%r557, [%r31+6656];
	add.s32 	%r558, %r557, %r556;
	ld.shared.u32 	%r559, [%r3+8192];
	min.s32 	%r560, %r558, %r559;
	st.shared.u32 	[%r3+8192], %r560;
	ld.shared.u32 	%r561, [%r26+104];
	ld.shared.u32 	%r562, [%r31+6784];
	add.s32 	%r563, %r562, %r561;
	ld.shared.u32 	%r564, [%r3+128];
	min.s32 	%r565, %r563, %r564;
	st.shared.u32 	[%r3+128], %r565;
	ld.shared.u32 	%r566, [%r26+8296];
	ld.shared.u32 	%r567, [%r31+6784];
	add.s32 	%r568, %r567, %r566;
	ld.shared.u32 	%r569, [%r3+8320];
	min.s32 	%r570, %r568, %r569;
	st.shared.u32 	[%r3+8320], %r570;
	bar.sync 	0;
	ld.shared.u32 	%r571, [%r26+108];
	ld.shared.u32 	%r572, [%r31+6912];
	add.s32 	%r573, %r572, %r571;
	ld.shared.u32 	%r574, [%r3];
	min.s32 	%r575, %r573, %r574;
	st.shared.u32 	[%r3], %r575;
	ld.shared.u32 	%r576, [%r26+8300];
	ld.shared.u32 	%r577, [%r31+6912];
	add.s32 	%r578, %r577, %r576;
	ld.shared.u32 	%r579, [%r3+8192];
	min.s32 	%r580, %r578, %r579;
	st.shared.u32 	[%r3+8192], %r580;
	ld.shared.u32 	%r581, [%r26+108];
	ld.shared.u32 	%r582, [%r31+7040];
	add.s32 	%r583, %r582, %r581;
	ld.shared.u32 	%r584, [%r3+128];
	min.s32 	%r585, %r583, %r584;
	st.shared.u32 	[%r3+128], %r585;
	ld.shared.u32 	%r586, [%r26+8300];
	ld.shared.u32 	%r587, [%r31+7040];
	add.s32 	%r588, %r587, %r586;
	ld.shared.u32 	%r589, [%r3+8320];
	min.s32 	%r590, %r588, %r589;
	st.shared.u32 	[%r3+8320], %r590;
	bar.sync 	0;
	ld.shared.u32 	%r591, [%r26+112];
	ld.shared.u32 	%r592, [%r31+7168];
	add.s32 	%r593, %r592, %r591;
	ld.shared.u32 	%r594, [%r3];
	min.s32 	%r595, %r593, %r594;
	st.shared.u32 	[%r3], %r595;
	ld.shared.u32 	%r596, [%r26+8304];
	ld.shared.u32 	%r597, [%r31+7168];
	add.s32 	%r598, %r597, %r596;
	ld.shared.u32 	%r599, [%r3+8192];
	min.s32 	%r600, %r598, %r599;
	st.shared.u32 	[%r3+8192], %r600;
	ld.shared.u32 	%r601, [%r26+112];
	ld.shared.u32 	%r602, [%r31+7296];
	add.s32 	%r603, %r602, %r601;
	ld.shared.u32 	%r604, [%r3+128];
	min.s32 	%r605, %r603, %r604;
	st.shared.u32 	[%r3+128], %r605;
	ld.shared.u32 	%r606, [%r26+8304];
	ld.shared.u32 	%r607, [%r31+7296];
	add.s32 	%r608, %r607, %r606;
	ld.shared.u32 	%r609, [%r3+8320];
	min.s32 	%r610, %r608, %r609;
	st.shared.u32 	[%r3+8320], %r610;
	bar.sync 	0;
	ld.shared.u32 	%r611, [%r26+116];
	ld.shared.u32 	%r612, [%r31+7424];
	add.s32 	%r613, %r612, %r611;
	ld.shared.u32 	%r614, [%r3];
	min.s32 	%r615, %r613, %r614;
	st.shared.u32 	[%r3], %r615;
	ld.shared.u32 	%r616, [%r26+8308];
	ld.shared.u32 	%r617, [%r31+7424];
	add.s32 	%r618, %r617, %r616;
	ld.shared.u32 	%r619, [%r3+8192];
	min.s32 	%r620, %r618, %r619;
	st.shared.u32 	[%r3+8192], %r620;
	ld.shared.u32 	%r621, [%r26+116];
	ld.shared.u32 	%r622, [%r31+7552];
	add.s32 	%r623, %r622, %r621;
	ld.shared.u32 	%r624, [%r3+128];
	min.s32 	%r625, %r623, %r624;
	st.shared.u32 	[%r3+128], %r625;
	ld.shared.u32 	%r626, [%r26+8308];
	ld.shared.u32 	%r627, [%r31+7552];
	add.s32 	%r628, %r627, %r626;
	ld.shared.u32 	%r629, [%r3+8320];
	min.s32 	%r630, %r628, %r629;
	st.shared.u32 	[%r3+8320], %r630;
	bar.sync 	0;
	ld.shared.u32 	%r631, [%r26+120];
	ld.shared.u32 	%r632, [%r31+7680];
	add.s32 	%r633, %r632, %r631;
	ld.shared.u32 	%r634, [%r3];
	min.s32 	%r635, %r633, %r634;
	st.shared.u32 	[%r3], %r635;
	ld.shared.u32 	%r636, [%r26+8312];
	ld.shared.u32 	%r637, [%r31+7680];
	add.s32 	%r638, %r637, %r636;
	ld.shared.u32 	%r639, [%r3+8192];
	min.s32 	%r640, %r638, %r639;
	st.shared.u32 	[%r3+8192], %r640;
	ld.shared.u32 	%r641, [%r26+120];
	ld.shared.u32 	%r642, [%r31+7808];
	add.s32 	%r643, %r642, %r641;
	ld.shared.u32 	%r644, [%r3+128];
	min.s32 	%r645, %r643, %r644;
	st.shared.u32 	[%r3+128], %r645;
	ld.shared.u32 	%r646, [%r26+8312];
	ld.shared.u32 	%r647, [%r31+7808];
	add.s32 	%r648, %r647, %r646;
	ld.shared.u32 	%r649, [%r3+8320];
	min.s32 	%r650, %r648, %r649;
	st.shared.u32 	[%r3+8320], %r650;
	bar.sync 	0;
	ld.shared.u32 	%r651, [%r26+124];
	ld.shared.u32 	%r652, [%r31+7936];
	add.s32 	%r653, %r652, %r651;
	ld.shared.u32 	%r654, [%r3];
	min.s32 	%r655, %r653, %r654;
	st.shared.u32 	[%r3], %r655;
	ld.shared.u32 	%r656, [%r26+8316];
	ld.shared.u32 	%r657, [%r31+7936];
	add.s32 	%r658, %r657, %r656;
	ld.shared.u32 	%r659, [%r3+8192];
	min.s32 	%r660, %r658, %r659;
	st.shared.u32 	[%r3+8192], %r660;
	ld.shared.u32 	%r661, [%r26+124];
	ld.shared.u32 	%r662, [%r31+8064];
	add.s32 	%r663, %r662, %r661;
	ld.shared.u32 	%r664, [%r3+128];
	min.s32 	%r665, %r663, %r664;
	st.shared.u32 	[%r3+128], %r665;
	ld.shared.u32 	%r666, [%r26+8316];
	ld.shared.u32 	%r667, [%r31+8064];
	add.s32 	%r668, %r667, %r666;
	ld.shared.u32 	%r669, [%r3+8320];
	min.s32 	%r670, %r668, %r669;
	st.shared.u32 	[%r3+8320], %r670;
	bar.sync 	0;
	add.s32 	%r675, %r675, 32;
	setp.ne.s32 	%p1, %r675, 64;
	@%p1 bra 	$L__BB0_1;
	ld.shared.u32 	%r671, [%r3];
	st.global.u32 	[%rd1], %r671;
	ld.shared.u32 	%r672, [%r3+8192];
	st.global.u32 	[%rd2], %r672;
	ld.shared.u32 	%r673, [%r3+128];
	st.global.u32 	[%rd1+128], %r673;
	ld.shared.u32 	%r674, [%r3+8320];
	st.global.u32 	[%rd2+128], %r674;
	ret;

}
	// .globl	_Z6phase2Piii
.visible .entry _Z6phase2Piii(
	.param .u64 .ptr .align 1 _Z6phase2Piii_param_0,
	.param .u32 _Z6phase2Piii_param_1,
	.param .u32 _Z6phase2Piii_param_2
)
{
	.reg .pred 	%p<2>;
	.reg .b32 	%r<1008>;
	.reg .b64 	%rd<9>;
	// demoted variable
	.shared .align 4 .b8 _ZZ6phase2PiiiE5store[16384];
	// demoted variable
	.shared .align 4 .b8 _ZZ6phase2PiiiE8vertical[16384];
	// demoted variable
	.shared .align 4 .b8 _ZZ6phase2PiiiE9herizonal[16384];
	ld.param.u64 	%rd3, [_Z6phase2Piii_param_0];
	ld.param.u32 	%r32, [_Z6phase2Piii_param_1];
	ld.param.u32 	%r33, [_Z6phase2Piii_param_2];
	cvta.to.global.u64 	%rd4, %rd3;
	mov.u32 	%r34, %tid.x;
	mov.u32 	%r35, %ctaid.y;
	mov.u32 	%r36, %tid.y;
	shl.b32 	%r1, %r36, 2;
	shl.b32 	%r37, %r32, 6;
	add.s32 	%r38, %r37, %r34;
	shl.b32 	%r39, %r35, 6;
	add.s32 	%r40, %r39, %r34;
	add.s32 	%r41, %r1, %r39;
	add.s32 	%r42, %r37, %r1;
	mul.lo.s32 	%r43, %r38, %r33;
	add.s32 	%r44, %r43, %r42;
	shl.b32 	%r45, %r34, 8;
	mov.u32 	%r46, _ZZ6phase2PiiiE5store;
	add.s32 	%r2, %r46, %r45;
	mad.lo.s32 	%r47, %r33, %r40, %r42;
	mov.u32 	%r48, _ZZ6phase2PiiiE9herizonal;
	add.s32 	%r3, %r48, %r45;
	add.s32 	%r49, %r43, %r41;
	mov.u32 	%r50, _ZZ6phase2PiiiE8vertical;
	add.s32 	%r51, %r50, %r45;
	mul.wide.s32 	%rd5, %r44, 4;
	add.s64 	%rd6, %rd4, %rd5;
	ld.global.u32 	%r52, [%rd6];
	shl.b32 	%r53, %r36, 4;
	add.s32 	%r54, %r2, %r53;
	st.shared.u32 	[%r54], %r52;
	mul.wide.s32 	%rd7, %r47, 4;
	add.s64 	%rd1, %rd4, %rd7;
	ld.global.u32 	%r55, [%rd1];
	add.s32 	%r56, %r3, %r53;
	st.shared.u32 	[%r56], %r55;
	mul.wide.s32 	%rd8, %r49, 4;
	add.s64 	%rd2, %rd4, %rd8;
	ld.global.u32 	%r57, [%rd2];
	add.s32 	%r4, %r51, %r53;
	st.shared.u32 	[%r4], %r57;
	ld.global.u32 	%r58, [%rd6+4];
	st.shared.u32 	[%r54+4], %r58;
	ld.global.u32 	%r59, [%rd1+4];
	st.shared.u32 	[%r56+4], %r59;
	ld.global.u32 	%r60, [%rd2+4];
	st.shared.u32 	[%r4+4], %r60;
	ld.global.u32 	%r61, [%rd6+8];
	st.shared.u32 	[%r54+8], %r61;
	ld.global.u32 	%r62, [%rd1+8];
	st.shared.u32 	[%r56+8], %r62;
	ld.global.u32 	%r63, [%rd2+8];
	st.shared.u32 	[%r4+8], %r63;
	ld.global.u32 	%r64, [%rd6+12];
	st.shared.u32 	[%r54+12], %r64;
	ld.global.u32 	%r65, [%rd1+12];
	st.shared.u32 	[%r56+12], %r65;
	ld.global.u32 	%r66, [%rd2+12];
	st.shared.u32 	[%r4+12], %r66;
	bar.sync 	0;
	ld.shared.u32 	%r1006, [%r4];
	ld.shared.u32 	%r1005, [%r56];
	ld.shared.u32 	%r1004, [%r4+4];
	ld.shared.u32 	%r1003, [%r56+4];
	ld.shared.u32 	%r1002, [%r4+8];
	ld.shared.u32 	%r1001, [%r56+8];
	ld.shared.u32 	%r1000, [%r4+12];
	ld.shared.u32 	%r999, [%r56+12];
	mov.b32 	%r1007, 0;
$L__BB1_1:
	.pragma "nounroll";
	shl.b32 	%r67, %r1007, 2;
	add.s32 	%r68, %r2, %r67;
	ld.shared.u32 	%r69, [%r68];
	shl.b32 	%r70, %r1007, 8;
	add.s32 	%r72, %r50, %r70;
	add.s32 	%r73, %r3, %r67;
	add.s32 	%r75, %r46, %r70;
	shl.b32 	%r76, %r1, 2;
	add.s32 	%r77, %r72, %r76;
	ld.shared.u32 	%r78, [%r77];
	add.s32 	%r79, %r78, %r69;
	min.s32 	%r80, %r79, %r1006;
	st.shared.u32 	[%r4], %r80;
	ld.shared.u32 	%r81, [%r73];
	add.s32 	%r82, %r75, %r76;
	ld.shared.u32 	%r83, [%r82];
	add.s32 	%r84, %r83, %r81;
	min.s32 	%r85, %r84, %r1005;
	add.s32 	%r86, %r3, %r76;
	st.shared.u32 	[%r86], %r85;
	ld.shared.u32 	%r87, [%r77+4];
	add.s32 	%r88, %r87, %r69;
	min.s32 	%r89, %r88, %r1004;
	st.shared.u32 	[%r4+4], %r89;
	ld.shared.u32 	%r90, [%r73];
	ld.shared.u32 	%r91, [%r82+4];
	add.s32 	%r92, %r91, %r90;
	min.s32 	%r93, %r92, %r1003;
	st.shared.u32 	[%r86+4], %r93;
	ld.shared.u32 	%r94, [%r77+8];
	add.s32 	%r95, %r94, %r69;
	min.s32 	%r96, %r95, %r1002;
	st.shared.u32 	[%r4+8], %r96;
	ld.shared.u32 	%r97, [%r73];
	ld.shared.u32 	%r98, [%r82+8];
	add.s32 	%r99, %r98, %r97;
	min.s32 	%r100, %r99, %r1001;
	st.shared.u32 	[%r86+8], %r100;
	ld.shared.u32 	%r101, [%r77+12];
	add.s32 	%r102, %r101, %r69;
	min.s32 	%r103, %r102, %r1000;
	st.shared.u32 	[%r4+12], %r103;
	ld.shared.u32 	%r104, [%r73];
	ld.shared.u32 	%r105, [%r82+12];
	add.s32 	%r106, %r105, %r104;
	min.s32 	%r107, %r106, %r999;
	st.shared.u32 	[%r86+12], %r107;
	ld.shared.u32 	%r108, [%r68+4];
	ld.shared.u32 	%r109, [%r77+256];
	add.s32 	%r110, %r109, %r108;
	min.s32 	%r111, %r110, %r80;
	st.shared.u32 	[%r4], %r111;
	ld.shared.u32 	%r112, [%r73+4];
	ld.shared.u32 	%r113, [%r82+256];
	add.s32 	%r114, %r113, %r112;
	min.s32 	%r115, %r114, %r85;
	st.shared.u32 	[%r86], %r115;
	ld.shared.u32 	%r116, [%r77+260];
	add.s32 	%r117, %r116, %r108;
	min.s32 	%r118, %r117, %r89;
	st.shared.u32 	[%r4+4], %r118;
	ld.shared.u32 	%r119, [%r73+4];
	ld.shared.u32 	%r120, [%r82+260];
	add.s32 	%r121, %r120, %r119;
	min.s32 	%r122, %r121, %r93;
	st.shared.u32 	[%r86+4], %r122;
	ld.shared.u32 	%r123, [%r77+264];
	add.s32 	%r124, %r123, %r108;
	min.s32 	%r125, %r124, %r96;
	st.shared.u32 	[%r4+8], %r125;
	ld.shared.u32 	%r126, [%r73+4];
	ld.shared.u32 	%r127, [%r82+264];
	add.s32 	%r128, %r127, %r126;
	min.s32 	%r129, %r128, %r100;
	st.shared.u32 	[%r86+8], %r129;
	ld.shared.u32 	%r130, [%r77+268];
	add.s32 	%r131, %r130, %r108;
	min.s32 	%r132, %r131, %r103;
	st.shared.u32 	[%r4+12], %r132;
	ld.shared.u32 	%r133, [%r73+4];
	ld.shared.u32 	%r134, [%r82+268];
	add.s32 	%r135, %r134, %r133;
	min.s32 	%r136, %r135, %r107;
	st.shared.u32 	[%r86+12], %r136;
	ld.shared.u32 	%r137, [%r68+8];
	ld.shared.u32 	%r138, [%r77+512];
	add.s32 	%r139, %r138, %r137;
	min.s32 	%r140, %r139, %r111;
	st.shared.u32 	[%r4], %r140;
	ld.shared.u32 	%r141, [%r73+8];
	ld.shared.u32 	%r142, [%r82+512];
	add.s32 	%r143, %r142, %r141;
	min.s32 	%r144, %r143, %r115;
	st.shared.u32 	[%r86], %r144;
	ld.shared.u32 	%r145, [%r77+516];
	add.s32 	%r146, %r145, %r137;
	min.s32 	%r147, %r146, %r118;
	st.shared.u32 	[%r4+4], %r147;
	ld.shared.u32 	%r148, [%r73+8];
	ld.shared.u32 	%r149, [%r82+516];
	add.s32 	%r150, %r149, %r148;
	min.s32 	%r151, %r150, %r122;
	st.shared.u32 	[%r86+4], %r151;
	ld.shared.u32 	%r152, [%r77+520];
	add.s32 	%r153, %r152, %r137;
	min.s32 	%r154, %r153, %r125;
	st.shared.u32 	[%r4+8], %r154;
	ld.shared.u32 	%r155, [%r73+8];
	ld.shared.u32 	%r156, [%r82+520];
	add.s32 	%r157, %r156, %r155;
	min.s32 	%r158, %r157, %r129;
	st.shared.u32 	[%r86+8], %r158;
	ld.shared.u32 	%r159, [%r77+524];
	add.s32 	%r160, %r159, %r137;
	min.s32 	%r161, %r160, %r132;
	st.shared.u32 	[%r4+12], %r161;
	ld.shared.u32 	%r162, [%r73+8];
	ld.shared.u32 	%r163, [%r82+524];
	add.s32 	%r164, %r163, %r162;
	min.s32 	%r165, %r164, %r136;
	st.shared.u32 	[%r86+12], %r165;
	ld.shared.u32 	%r166, [%r68+12];
	ld.shared.u32 	%r167, [%r77+768];
	add.s32 	%r168, %r167, %r166;
	min.s32 	%r169, %r168, %r140;
	st.shared.u32 	[%r4], %r169;
	ld.shared.u32 	%r170, [%r73+12];
	ld.shared.u32 	%r171, [%r82+768];
	add.s32 	%r172, %r171, %r170;
	min.s32 	%r173, %r172, %r144;
	st.shared.u32 	[%r86], %r173;
	ld.shared.u32 	%r174, [%r77+772];
	add.s32 	%r175, %r174, %r166;
	min.s32 	%r176, %r175, %r147;
	st.shared.u32 	[%r4+4], %r176;
	ld.shared.u32 	%r177, [%r73+12];
	ld.shared.u32 	%r178, [%r82+772];
	add.s32 	%r179, %r178, %r177;
	min.s32 	%r180, %r179, %r151;
	st.shared.u32 	[%r86+4], %r180;
	ld.shared.u32 	%r181, [%r77+776];
	add.s32 	%r182, %r181, %r166;
	min.s32 	%r183, %r182, %r154;
	st.shared.u32 	[%r4+8], %r183;
	ld.shared.u32 	%r184, [%r73+12];
	ld.shared.u32 	%r185, [%r82+776];
	add.s32 	%r186, %r185, %r184;
	min.s32 	%r187, %r186, %r158;
	st.shared.u32 	[%r86+8], %r187;
	ld.shared.u32 	%r188, [%r77+780];
	add.s32 	%r189, %r188, %r166;
	min.s32 	%r190, %r189, %r161;
	st.shared.u32 	[%r4+12], %r190;
	ld.shared.u32 	%r191, [%r73+12];
	ld.shared.u32 	%r192, [%r82+780];
	add.s32 	%r193, %r192, %r191;
	min.s32 	%r194, %r193, %r165;
	st.shared.u32 	[%r86+12], %r194;
	ld.shared.u32 	%r195, [%r68+16];
	ld.shared.u32 	%r196, [%r77+1024];
	add.s32 	%r197, %r196, %r195;
	min.s32 	%r198, %r197, %r169;
	st.shared.u32 	[%r4], %r198;
	ld.shared.u32 	%r199, [%r73+16];
	ld.shared.u32 	%r200, [%r82+1024];
	add.s32 	%r201, %r200, %r199;
	min.s32 	%r202, %r201, %r173;
	st.shared.u32 	[%r86], %r202;
	ld.shared.u32 	%r203, [%r77+1028];
	add.s32 	%r204, %r203, %r195;
	min.s32 	%r205, %r204, %r176;
	st.shared.u32 	[%r4+4], %r205;
	ld.shared.u32 	%r206, [%r73+16];
	ld.shared.u32 	%r207, [%r82+1028];
	add.s32 	%r208, %r207, %r206;
	min.s32 	%r209, %r208, %r180;
	st.shared.u32 	[%r86+4], %r209;
	ld.shared.u32 	%r210, [%r77+1032];
	add.s32 	%r211, %r210, %r195;
	min.s32 	%r212, %r211, %r183;
	st.shared.u32 	[%r4+8], %r212;
	ld.shared.u32 	%r213, [%r73+16];
	ld.shared.u32 	%r214, [%r82+1032];
	add.s32 	%r215, %r214, %r213;
	min.s32 	%r216, %r215, %r187;
	st.shared.u32 	[%r86+8], %r216;
	ld.shared.u32 	%r217, [%r77+1036];
	add.s32 	%r218, %r217, %r195;
	min.s32 	%r219, %r218, %r190;
	st.shared.u32 	[%r4+12], %r219;
	ld.shared.u32 	%r220, [%r73+16];
	ld.shared.u32 	%r221, [%r82+1036];
	add.s32 	%r222, %r221, %r220;
	min.s32 	%r223, %r222, %r194;
	st.shared.u32 	[%r86+12], %r223;
	ld.shared.u32 	%r224, [%r68+20];
	ld.shared.u32 	%r225, [%r77+1280];
	add.s32 	%r226, %r225, %r224;
	min.s32 	%r227, %r226, %r198;
	st.shared.u32 	[%r4], %r227;
	ld.shared.u32 	%r228, [%r73+20];
	ld.shared.u32 	%r229, [%r82+1280];
	add.s32 	%r230, %r229, %r228;
	min.s32 	%r231, %r230, %r202;
	st.shared.u32 	[%r86], %r231;
	ld.shared.u32 	%r232, [%r77+1284];
	add.s32 	%r233, %r232, %r224;
	min.s32 	%r234, %r233, %r205;
	st.shared.u32 	[%r4+4], %r234;
	ld.shared.u32 	%r235, [%r73+20];
	ld.shared.u32 	%r236, [%r82+1284];
	add.s32 	%r237, %r236, %r235;
	min.s32 	%r238, %r237, %r209;
	st.shared.u32 	[%r86+4], %r238;
	ld.shared.u32 	%r239, [%r77+1288];
	add.s32 	%r240, %r239, %r224;
	min.s32 	%r241, %r240, %r212;
	st.shared.u32 	[%r4+8], %r241;
	ld.shared.u32 	%r242, [%r73+20];
	ld.shared.u32 	%r243, [%r82+1288];
	add.s32 	%r244, %r243, %r242;
	min.s32 	%r245, %r244, %r216;
	st.shared.u32 	[%r86+8], %r245;
	ld.shared.u32 	%r246, [%r77+1292];
	add.s32 	%r247, %r246, %r224;
	min.s32 	%r248, %r247, %r219;
	st.shared.u32 	[%r4+12], %r248;
	ld.shared.u32 	%r249, [%r73+20];
	ld.shared.u32 	%r250, [%r82+1292];
	add.s32 	%r251, %r250, %r249;
	min.s32 	%r252, %r251, %r223;
	st.shared.u32 	[%r86+12], %r252;
	ld.shared.u32 	%r253, [%r68+24];
	ld.shared.u32 	%r254, [%r77+1536];
	add.s32 	%r255, %r254, %r253;
	min.s32 	%r256, %r255, %r227;
	st.shared.u32 	[%r4], %r256;
	ld.shared.u32 	%r257, [%r73+24];
	ld.shared.u32 	%r258, [%r82+1536];
	add.s32 	%r259, %r258, %r257;
	min.s32 	%r260, %r259, %r231;
	st.shared.u32 	[%r86], %r260;
	ld.shared.u32 	%r261, [%r77+1540];
	add.s32 	%r262, %r261, %r253;
	min.s32 	%r263, %r262, %r234;
	st.shared.u32 	[%r4+4], %r263;
	ld.shared.u32 	%r264, [%r73+24];
	ld.shared.u32 	%r265, [%r82+1540];
	add.s32 	%r266, %r265, %r264;
	min.s32 	%r267, %r266, %r238;
	st.shared.u32 	[%r86+4], %r267;
	ld.shared.u32 	%r268, [%r77+1544];
	add.s32 	%r269, %r268, %r253;
	min.s32 	%r270, %r269, %r241;
	st.shared.u32 	[%r4+8], %r270;
	ld.shared.u32 	%r271, [%r73+24];
	ld.shared.u32 	%r272, [%r82+1544];
	add.s32 	%r273, %r272, %r271;
	min.s32 	%r274, %r273, %r245;
	st.shared.u32 	[%r86+8], %r274;
	ld.shared.u32 	%r275, [%r77+1548];
	add.s32 	%r276, %r275, %r253;
	min.s32 	%r277, %r276, %r248;
	st.shared.u32 	[%r4+12], %r277;
	ld.shared.u32 	%r278, [%r73+24];
	ld.shared.u32 	%r279, [%r82+1548];
	add.s32 	%r280, %r279, %r278;
	min.s32 	%r281, %r280, %r252;
	st.shared.u32 	[%r86+12], %r281;
	ld.shared.u32 	%r282, [%r68+28];
	ld.shared.u32 	%r283, [%r77+1792];
	add.s32 	%r284, %r283, %r282;
	min.s32 	%r285, %r284, %r256;
	st.shared.u32 	[%r4], %r285;
	ld.shared.u32 	%r286, [%r73+28];
	ld.shared.u32 	%r287, [%r82+1792];
	add.s32 	%r288, %r287, %r286;
	min.s32 	%r289, %r288, %r260;
	st.shared.u32 	[%r86], %r289;
	ld.shared.u32 	%r290, [%r77+1796];
	add.s32 	%r291, %r290, %r282;
	min.s32 	%r292, %r291, %r263;
	st.shared.u32 	[%r4+4], %r292;
	ld.shared.u32 	%r293, [%r73+28];
	ld.shared.u32 	%r294, [%r82+1796];
	add.s32 	%r295, %r294, %r293;
	min.s32 	%r296, %r295, %r267;
	st.shared.u32 	[%r86+4], %r296;
	ld.shared.u32 	%r297, [%r77+1800];
	add.s32 	%r298, %r297, %r282;
	min.s32 	%r299, %r298, %r270;
	st.shared.u32 	[%r4+8], %r299;
	ld.shared.u32 	%r300, [%r73+28];
	ld.shared.u32 	%r301, [%r82+1800];
	add.s32 	%r302, %r301, %r300;
	min.s32 	%r303, %r302, %r274;
	st.shared.u32 	[%r86+8], %r303;
	ld.shared.u32 	%r304, [%r77+1804];
	add.s32 	%r305, %r304, %r282;
	min.s32 	%r306, %r305, %r277;
	st.shared.u32 	[%r4+12], %r306;
	ld.shared.u32 	%r307, [%r73+28];
	ld.shared.u32 	%r308, [%r82+1804];
	add.s32 	%r309, %r308, %r307;
	min.s32 	%r310, %r309, %r281;
	st.shared.u32 	[%r86+12], %r310;
	ld.shared.u32 	%r311, [%r68+32];
	ld.shared.u32 	%r312, [%r77+2048];
	add.s32 	%r313, %r312, %r311;
	min.s32 	%r314, %r313, %r285;
	st.shared.u32 	[%r4], %r314;
	ld.shared.u32 	%r315, [%r73+32];
	ld.shared.u32 	%r316, [%r82+2048];
	add.s32 	%r317, %r316, %r315;
	min.s32 	%r318, %r317, %r289;
	st.shared.u32 	[%r86], %r318;
	ld.shared.u32 	%r319, [%r77+2052];
	add.s32 	%r320, %r319, %r311;
	min.s32 	%r321, %r320, %r292;
	st.shared.u32 	[%r4+4], %r321;
	ld.shared.u32 	%r322, [%r73+32];
	ld.shared.u32 	%r323, [%r82+2052];
	add.s32 	%r324, %r323, %r322;
	min.s32 	%r325, %r324, %r296;
	st.shared.u32 	[%r86+4], %r325;
	ld.shared.u32 	%r326, [%r77+2056];
	add.s32 	%r327, %r326, %r311;
	min.s32 	%r328, %r327, %r299;
	st.shared.u32 	[%r4+8], %r328;
	ld.shared.u32 	%r329, [%r73+32];
	ld.shared.u32 	%r330, [%r82+2056];
	add.s32 	%r331, %r330, %r329;
	min.s32 	%r332, %r331, %r303;
	st.shared.u32 	[%r86+8], %r332;
	ld.shared.u32 	%r333, [%r77+2060];
	add.s32 	%r334, %r333, %r311;
	min.s32 	%r335, %r334, %r306;
	st.shared.u32 	[%r4+12], %r335;
	ld.shared.u32 	%r336, [%r73+32];
	ld.shared.u32 	%r337, [%r82+2060];
	add.s32 	%r338, %r337, %r336;
	min.s32 	%r339, %r338, %r310;
	st.shared.u32 	[%r86+12], %r339;
	ld.shared.u32 	%r340, [%r68+36];
	ld.shared.u32 	%r341, [%r77+2304];
	add.s32 	%r342, %r341, %r340;
	min.s32 	%r343, %r342, %r314;
	st.shared.u32 	[%r4], %r343;
	ld.shared.u32 	%r344, [%r73+36];
	ld.shared.u32 	%r345, [%r82+2304];
	add.s32 	%r346, %r345, %r344;
	min.s32 	%r347, %r346, %r318;
	st.shared.u32 	[%r86], %r347;
	ld.shared.u32 	%r348, [%r77+2308];
	add.s32 	%r349, %r348, %r340;
	min.s32 	%r350, %r349, %r321;
	st.shared.u32 	[%r4+4], %r350;
	ld.shared.u32 	%r351, [%r73+36];
	ld.shared.u32 	%r352, [%r82+2308];
	add.s32 	%r353, %r352, %r351;
	min.s32 	%r354, %r353, %r325;
	st.shared.u32 	[%r86+4], %r354;
	ld.shared.u32 	%r355, [%r77+2312];
	add.s32 	%r356, %r355, %r340;
	min.s32 	%r357, %r356, %r328;
	st.shared.u32 	[%r4+8], %r357;
	ld.shared.u32 	%r358, [%r73+36];
	ld.shared.u32 	%r359, [%r82+2312];
	add.s32 	%r360, %r359, %r358;
	min.s32 	%r361, %r360, %r332;
	st.shared.u32 	[%r86+8], %r361;
	ld.shared.u32 	%r362, [%r77+2316];
	add.s32 	%r363, %r362, %r340;
	min.s32 	%r364, %r363, %r335;
	st.shared.u32 	[%r4+12], %r364;
	ld.shared.u32 	%r365, [%r73+36];
	ld.shared.u32 	%r366, [%r82+2316];
	add.s32 	%r367, %r366, %r365;
	min.s32 	%r368, %r367, %r339;
	st.shared.u32 	[%r86+12], %r368;
	ld.shared.u32 	%r369, [%r68+40];
	ld.shared.u32 	%r370, [%r77+2560];
	add.s32 	%r371, %r370, %r369;
	min.s32 	%r372, %r371, %r343;
	st.shared.u32 	[%r4], %r372;
	ld.shared.u32 	%r373, [%r73+40];
	ld.shared.u32 	%r374, [%r82+2560];
	add.s32 	%r375, %r374, %r373;
	min.s32 	%r376, %r375, %r347;
	st.shared.u32 	[%r86], %r376;
	ld.shared.u32 	%r377, [%r77+2564];
	add.s32 	%r378, %r377, %r369;
	min.s32 	%r379, %r378, %r350;
	st.shared.u32 	[%r4+4], %r379;
	ld.shared.u32 	%r380, [%r73+40];
	ld.shared.u32 	%r381, [%r82+2564];
	add.s32 	%r382, %r381, %r380;
	min.s32 	%r383, %r382, %r354;
	st.shared.u32 	[%r86+4], %r383;
	ld.shared.u32 	%r384, [%r77+2568];
	add.s32 	%r385, %r384, %r369;
	min.s32 	%r386, %r385, %r357;
	st.shared.u32 	[%r4+8], %r386;
	ld.shared.u32 	%r387, [%r73+40];
	ld.shared.u32 	%r388, [%r82+2568];
	add.s32 	%r389, %r388, %r387;
	min.s32 	%r390, %r389, %r361;
	st.shared.u32 	[%r86+8], %r390;
	ld.shared.u32 	%r391, [%r77+2572];
	add.s32 	%r392, %r391, %r369;
	min.s32 	%r393, %r392, %r364;
	st.shared.u32 	[%r4+12], %r393;
	ld.shared.u32 	%r394, [%r73+40];
	ld.shared.u32 	%r395, [%r82+2572];
	add.s32 	%r396, %r395, %r394;
	min.s32 	%r397, %r396, %r368;
	st.shared.u32 	[%r86+12], %r397;
	ld.shared.u32 	%r398, [%r68+44];
	ld.shared.u32 	%r399, [%r77+2816];
	add.s32 	%r400, %r399, %r398;
	min.s32 	%r401, %r400, %r372;
	st.shared.u32 	[%r4], %r401;
	ld.shared.u32 	%r402, [%r73+44];
	ld.shared.u32 	%r403, [%r82+2816];
	add.s32 	%r404, %r403, %r402;
	min.s32 	%r405, %r404, %r376;
	st.shared.u32 	[%r86], %r405;
	ld.shared.u32 	%r406, [%r77+2820];
	add.s32 	%r407, %r406, %r398;
	min.s32 	%r408, %r407, %r379;
	st.shared.u32 	[%r4+4], %r408;
	ld.shared.u32 	%r409, [%r73+44];
	ld.shared.u32 	%r410, [%r82+2820];
	add.s32 	%r411, %r410, %r409;
	min.s32 	%r412, %r411, %r383;
	st.shared.u32 	[%r86+4], %r412;
	ld.shared.u32 	%r413, [%r77+2824];
	add.s32 	%r414, %r413, %r398;
	min.s32 	%r415, %r414, %r386;
	st.shared.u32 	[%r4+8], %r415;
	ld.shared.u32 	%r416, [%r73+44];
	ld.shared.u32 	%r417, [%r82+2824];
	add.s32 	%r418, %r417, %r416;
	min.s32 	%r419, %r418, %r390;
	st.shared.u32 	[%r86+8], %r419;
	ld.shared.u32 	%r420, [%r77+2828];
	add.s32 	%r421, %r420, %r398;
	min.s32 	%r422, %r421, %r393;
	st.shared.u32 	[%r4+12], %r422;
	ld.shared.u32 	%r423, [%r73+44];
	ld.shared.u32 	%r424, [%r82+2828];
	add.s32 	%r425, %r424, %r423;
	min.s32 	%r426, %r425, %r397;
	st.shared.u32 	[%r86+12], %r426;
	ld.shared.u32 	%r427, [%r68+48];
	ld.shared.u32 	%r428, [%r77+3072];
	add.s32 	%r429, %r428, %r427;
	min.s32 	%r430, %r429, %r401;
	st.shared.u32 	[%r4], %r430;
	ld.shared.u32 	%r431, [%r73+48];
	ld.shared.u32 	%r432, [%r82+3072];
	add.s32 	%r433, %r432, %r431;
	min.s32 	%r434, %r433, %r405;
	st.shared.u32 	[%r86], %r434;
	ld.shared.u32 	%r435, [%r77+3076];
	add.s32 	%r436, %r435, %r427;
	min.s32 	%r437, %r436, %r408;
	st.shared.u32 	[%r4+4], %r437;
	ld.shared.u32 	%r438, [%r73+48];
	ld.shared.u32 	%r439, [%r82+3076];
	add.s32 	%r440, %r439, %r438;
	min.s32 	%r441, %r440, %r412;
	st.shared.u32 	[%r86+4], %r441;
	ld.shared.u32 	%r442, [%r77+3080];
	add.s32 	%r443, %r442, %r427;
	min.s32 	%r444, %r443, %r415;
	st.shared.u32 	[%r4+8], %r444;
	ld.shared.u32 	%r445, [%r73+48];
	ld.shared.u32 	%r446, [%r82+3080];
	add.s32 	%r447, %r446, %r445;
	min.s32 	%r448, %r447, %r419;
	st.shared.u32 	[%r86+8], %r448;
	ld.shared.u32 	%r449, [%r77+3084];
	add.s32 	%r450, %r449, %r427;
	min.s32 	%r451, %r450, %r422;
	st.shared.u32 	[%r4+12], %r451;
	ld.shared.u32 	%r452, [%r73+48];
	ld.shared.u32 	%r453, [%r82+3084];
	add.s32 	%r454, %r453, %r452;
	min.s32 	%r455, %r454, %r426;
	st.shared.u32 	[%r86+12], %r455;
	ld.shared.u32 	%r456, [%r68+52];
	ld.shared.u32 	%r457, [%r77+3328];
	add.s32 	%r458, %r457, %r456;
	min.s32 	%r459, %r458, %r430;
	st.shared.u32 	[%r4], %r459;
	ld.shared.u32 	%r460, [%r73+52];
	ld.shared.u32 	%r461, [%r82+3328];
	add.s32 	%r462, %r461, %r460;
	min.s32 	%r463, %r462, %r434;
	st.shared.u32 	[%r86], %r463;
	ld.shared.u32 	%r464, [%r77+3332];
	add.s32 	%r465, %r464, %r456;
	min.s32 	%r466, %r465, %r437;
	st.shared.u32 	[%r4+4], %r466;
	ld.shared.u32 	%r467, [%r73+52];
	ld.shared.u32 	%r468, [%r82+3332];
	add.s32 	%r469, %r468, %r467;
	min.s32 	%r470, %r469, %r441;
	st.shared.u32 	[%r86+4], %r470;
	ld.shared.u32 	%r471, [%r77+3336];
	add.s32 	%r472, %r471, %r456;
	min.s32 	%r473, %r472, %r444;
	st.shared.u32 	[%r4+8], %r473;
	ld.shared.u32 	%r474, [%r73+52];
	ld.shared.u32 	%r475, [%r82+3336];
	add.s32 	%r476, %r475, %r474;
	min.s32 	%r477, %r476, %r448;
	st.shared.u32 	[%r86+8], %r477;
	ld.shared.u32 	%r478, [%r77+3340];
	add.s32 	%r479, %r478, %r456;
	min.s32 	%r480, %r479, %r451;
	st.shared.u32 	[%r4+12], %r480;
	ld.shared.u32 	%r481, [%r73+52];
	ld.shared.u32 	%r482, [%r82+3340];
	add.s32 	%r483, %r482, %r481;
	min.s32 	%r484, %r483, %r455;
	st.shared.u32 	[%r86+12], %r484;
	ld.shared.u32 	%r485, [%r68+56];
	ld.shared.u32 	%r486, [%r77+3584];
	add.s32 	%r487, %r486, %r485;
	min.s32 	%r488, %r487, %r459;
	st.shared.u32 	[%r4], %r488;
	ld.shared.u32 	%r489, [%r73+56];
	ld.shared.u32 	%r490, [%r82+3584];
	add.s32 	%r491, %r490, %r489;
	min.s32 	%r492, %r491, %r463;
	st.shared.u32 	[%r86], %r492;
	ld.shared.u32 	%r493, [%r77+3588];
	add.s32 	%r494, %r493, %r485;
	min.s32 	%r495, %r494, %r466;
	st.shared.u32 	[%r4+4], %r495;
	ld.shared.u32 	%r496, [%r73+56];
	ld.shared.u32 	%r497, [%r82+3588];
	add.s32 	%r498, %r497, %r496;
	min.s32 	%r499, %r498, %r470;
	st.shared.u32 	[%r86+4], %r499;
	ld.shared.u32 	%r500, [%r77+3592];
	add.s32 	%r501, %r500, %r485;
	min.s32 	%r502, %r501, %r473;
	st.shared.u32 	[%r4+8], %r502;
	ld.shared.u32 	%r503, [%r73+56];
	ld.shared.u32 	%r504, [%r82+3592];
	add.s32 	%r505, %r504, %r503;
	min.s32 	%r506, %r505, %r477;
	st.shared.u32 	[%r86+8], %r506;
	ld.shared.u32 	%r507, [%r77+3596];
	add.s32 	%r508, %r507, %r485;
	min.s32 	%r509, %r508, %r480;
	st.shared.u32 	[%r4+12], %r509;
	ld.shared.u32 	%r510, [%r73+56];
	ld.shared.u32 	%r511, [%r82+3596];
	add.s32 	%r512, %r511, %r510;
	min.s32 	%r513, %r512, %r484;
	st.shared.u32 	[%r86+12], %r513;
	ld.shared.u32 	%r514, [%r68+60];
	ld.shared.u32 	%r515, [%r77+3840];
	add.s32 	%r516, %r515, %r514;
	min.s32 	%r517, %r516, %r488;
	st.shared.u32 	[%r4], %r517;
	ld.shared.u32 	%r518, [%r73+60];
	ld.shared.u32 	%r519, [%r82+3840];
	add.s32 	%r520, %r519, %r518;
	min.s32 	%r521, %r520, %r492;
	st.shared.u32 	[%r86], %r521;
	ld.shared.u32 	%r522, [%r77+3844];
	add.s32 	%r523, %r522, %r514;
	min.s32 	%r524, %r523, %r495;
	st.shared.u32 	[%r4+4], %r524;
	ld.shared.u32 	%r525, [%r73+60];
	ld.shared.u32 	%r526, [%r82+3844];
	add.s32 	%r527, %r526, %r525;
	min.s32 	%r528, %r527, %r499;
	st.shared.u32 	[%r86+4], %r528;
	ld.shared.u32 	%r529, [%r77+3848];
	add.s32 	%r530, %r529, %r514;
	min.s32 	%r531, %r530, %r502;
	st.shared.u32 	[%r4+8], %r531;
	ld.shared.u32 	%r532, [%r73+60];
	ld.shared.u32 	%r533, [%r82+3848];
	add.s32 	%r534, %r533, %r532;
	min.s32 	%r535, %r534, %r506;
	st.shared.u32 	[%r86+8], %r535;
	ld.shared.u32 	%r536, [%r77+3852];
	add.s32 	%r537, %r536, %r514;
	min.s32 	%r538, %r537, %r509;
	st.shared.u32 	[%r4+12], %r538;
	ld.shared.u32 	%r539, [%r73+60];
	ld.shared.u32 	%r540, [%r82+3852];
	add.s32 	%r541, %r540, %r539;
	min.s32 	%r542, %r541, %r513;
	st.shared.u32 	[%r86+12], %r542;
	ld.shared.u32 	%r543, [%r68+64];
	ld.shared.u32 	%r544, [%r77+4096];
	add.s32 	%r545, %r544, %r543;
	min.s32 	%r546, %r545, %r517;
	st.shared.u32 	[%r4], %r546;
	ld.shared.u32 	%r547, [%r73+64];
	ld.shared.u32 	%r548, [%r82+4096];
	add.s32 	%r549, %r548, %r547;
	min.s32 	%r550, %r549, %r521;
	st.shared.u32 	[%r86], %r550;
	ld.shared.u32 	%r551, [%r77+4100];
	add.s32 	%r552, %r551, %r543;
	min.s32 	%r553, %r552, %r524;
	st.shared.u32 	[%r4+4], %r553;
	ld.shared.u32 	%r554, [%r73+64];
	ld.shared.u32 	%r555, [%r82+4100];
	add.s32 	%r556, %r555, %r554;
	min.s32 	%r557, %r556, %r528;
	st.shared.u32 	[%r86+4], %r557;
	ld.shared.u32 	%r558, [%r77+4104];
	add.s32 	%r559, %r558, %r543;
	min.s32 	%r560, %r559, %r531;
	st.shared.u32 	[%r4+8], %r560;
	ld.shared.u32 	%r561, [%r73+64];
	ld.shared.u32 	%r562, [%r82+4104];
	add.s32 	%r563, %r562, %r561;
	min.s32 	%r564, %r563, %r535;
	st.shared.u32 	[%r86+8], %r564;
	ld.shared.u32 	%r565, [%r77+4108];
	add.s32 	%r566, %r565, %r543;
	min.s32 	%r567, %r566, %r538;
	st.shared.u32 	[%r4+12], %r567;
	ld.shared.u32 	%r568, [%r73+64];
	ld.shared.u32 	%r569, [%r82+4108];
	add.s32 	%r570, %r569, %r568;
	min.s32 	%r571, %r570, %r542;
	st.shared.u32 	[%r86+12], %r571;
	ld.shared.u32 	%r572, [%r68+68];
	ld.shared.u32 	%r573, [%r77+4352];
	add.s32 	%r574, %r573, %r572;
	min.s32 	%r575, %r574, %r546;
	st.shared.u32 	[%r4], %r575;
	ld.shared.u32 	%r576, [%r73+68];
	ld.shared.u32 	%r577, [%r82+4352];
	add.s32 	%r578, %r577, %r576;
	min.s32 	%r579, %r578, %r550;
	st.shared.u32 	[%r86], %r579;
	ld.shared.u32 	%r580, [%r77+4356];
	add.s32 	%r581, %r580, %r572;
	min.s32 	%r582, %r581, %r553;
	st.shared.u32 	[%r4+4], %r582;
	ld.shared.u32 	%r583, [%r73+68];
	ld.shared.u32 	%r584, [%r82+4356];
	add.s32 	%r585, %r584, %r583;
	min.s32 	%r586, %r585, %r557;
	st.shared.u32 	[%r86+4], %r586;
	ld.shared.u32 	%r587, [%r77+4360];
	add.s32 	%r588, %r587, %r572;
	min.s32 	%r589, %r588, %r560;
	st.shared.u32 	[%r4+8], %r589;
	ld.shared.u32 	%r590, [%r73+68];
	ld.shared.u32 	%r591, [%r82+4360];
	add.s32 	%r592, %r591, %r590;
	min.s32 	%r593, %r592, %r564;
	st.shared.u32 	[%r86+8], %r593;
	ld.shared.u32 	%r594, [%r77+4364];
	add.s32 	%r595, %r594, %r572;
	min.s32 	%r596, %r595, %r567;
	st.shared.u32 	[%r4+12], %r596;
	ld.shared.u32 	%r597, [%r73+68];
	ld.shared.u32 	%r598, [%r82+4364];
	add.s32 	%r599, %r598, %r597;
	min.s32 	%r600, %r599, %r571;
	st.shared.u32 	[%r86+12], %r600;
	ld.shared.u32 	%r601, [%r68+72];
	ld.shared.u32 	%r602, [%r77+4608];
	add.s32 	%r603, %r602, %r601;
	min.s32 	%r604, %r603, %r575;
	st.shared.u32 	[%r4], %r604;
	ld.shared.u32 	%r605, [%r73+72];
	ld.shared.u32 	%r606, [%r82+4608];
	add.s32 	%r607, %r606, %r605;
	min.s32 	%r608, %r607, %r579;
	st.shared.u32 	[%r86], %r608;
	ld.shared.u32 	%r609, [%r77+4612];
	add.s32 	%r610, %r609, %r601;
	min.s32 	%r611, %r610, %r582;
	st.shared.u32 	[%r4+4], %r611;
	ld.shared.u32 	%r612, [%r73+72];
	ld.shared.u32 	%r613, [%r82+4612];
	add.s32 	%r614, %r613, %r612;
	min.s32 	%r615, %r614, %r586;
	st.shared.u32 	[%r86+4], %r615;
	ld.shared.u32 	%r616, [%r77+4616];
	add.s32 	%r617, %r616, %r601;
	min.s32 	%r618, %r617, %r589;
	st.shared.u32 	[%r4+8], %r618;
	ld.shared.u32 	%r619, [%r73+72];
	ld.shared.u32 	%r620, [%r82+4616];
	add.s32 	%r621, %r620, %r619;
	min.s32 	%r622, %r621, %r593;
	st.shared.u32 	[%r86+8], %r622;
	ld.shared.u32 	%r623, [%r77+4620];
	add.s32 	%r624, %r623, %r601;
	min.s32 	%r625, %r624, %r596;
	st.shared.u32 	[%r4+12], %r625;
	ld.shared.u32 	%r626, [%r73+72];
	ld.shared.u32 	%r627, [%r82+4620];
	add.s32 	%r628, %r627, %r626;
	min.s32 	%r629, %r628, %r600;
	st.shared.u32 	[%r86+12], %r629;
	ld.shared.u32 	%r630, [%r68+76];
	ld.shared.u32 	%r631, [%r77+4864];
	add.s32 	%r632, %r631, %r630;
	min.s32 	%r633, %r632, %r604;
	st.shared.u32 	[%r4], %r633;
	ld.shared.u32 	%r634, [%r73+76];
	ld.shared.u32 	%r635, [%r82+4864];
	add.s32 	%r636, %r635, %r634;
	min.s32 	%r637, %r636, %r608;
	st.shared.u32 	[%r86], %r637;
	ld.shared.u32 	%r638, [%r77+4868];
	add.s32 	%r639, %r638, %r630;
	min.s32 	%r640, %r639, %r611;
	st.shared.u32 	[%r4+4], %r640;
	ld.shared.u32 	%r641, [%r73+76];
	ld.shared.u32 	%r642, [%r82+4868];
	add.s32 	%r643, %r642, %r641;
	min.s32 	%r644, %r643, %r615;
	st.shared.u32 	[%r86+4], %r644;
	ld.shared.u32 	%r645, [%r77+4872];
	add.s32 	%r646, %r645, %r630;
	min.s32 	%r647, %r646, %r618;
	st.shared.u32 	[%r4+8], %r647;
	ld.shared.u32 	%r648, [%r73+76];
	ld.shared.u32 	%r649, [%r82+4872];
	add.s32 	%r650, %r649, %r648;
	min.s32 	%r651, %r650, %r622;
	st.shared.u32 	[%r86+8], %r651;
	ld.shared.u32 	%r652, [%r77+4876];
	add.s32 	%r653, %r652, %r630;
	min.s32 	%r654, %r653, %r625;
	st.shared.u32 	[%r4+12], %r654;
	ld.shared.u32 	%r655, [%r73+76];
	ld.shared.u32 	%r656, [%r82+4876];
	add.s32 	%r657, %r656, %r655;
	min.s32 	%r658, %r657, %r629;
	st.shared.u32 	[%r86+12], %r658;
	ld.shared.u32 	%r659, [%r68+80];
	ld.shared.u32 	%r660, [%r77+5120];
	add.s32 	%r661, %r660, %r659;
	min.s32 	%r662, %r661, %r633;
	st.shared.u32 	[%r4], %r662;
	ld.shared.u32 	%r663, [%r73+80];
	ld.shared.u32 	%r664, [%r82+5120];
	add.s32 	%r665, %r664, %r663;
	min.s32 	%r666, %r665, %r637;
	st.shared.u32 	[%r86], %r666;
	ld.shared.u32 	%r667, [%r77+5124];
	add.s32 	%r668, %r667, %r659;
	min.s32 	%r669, %r668, %r640;
	st.shared.u32 	[%r4+4], %r669;
	ld.shared.u32 	%r670, [%r73+80];
	ld.shared.u32 	%r671, [%r82+5124];
	add.s32 	%r672, %r671, %r670;
	min.s32 	%r673, %r672, %r644;
	st.shared.u32 	[%r86+4], %r673;
	ld.shared.u32 	%r674, [%r77+5128];
	add.s32 	%r675, %r674, %r659;
	min.s32 	%r676, %r675, %r647;
	st.shared.u32 	[%r4+8], %r676;
	ld.shared.u32 	%r677, [%r73+80];
	ld.shared.u32 	%r678, [%r82+5128];
	add.s32 	%r679, %r678, %r677;
	min.s32 	%r680, %r679, %r651;
	st.shared.u32 	[%r86+8], %r680;
	ld.shared.u32 	%r681, [%r77+5132];
	add.s32 	%r682, %r681, %r659;
	min.s32 	%r683, %r682, %r654;
	st.shared.u32 	[%r4+12], %r683;
	ld.shared.u32 	%r684, [%r73+80];
	ld.shared.u32 	%r685, [%r82+5132];
	add.s32 	%r686, %r685, %r684;
	min.s32 	%r687, %r686, %r658;
	st.shared.u32 	[%r86+12], %r687;
	ld.shared.u32 	%r688, [%r68+84];
	ld.shared.u32 	%r689, [%r77+5376];
	add.s32 	%r690, %r689, %r688;
	min.s32 	%r691, %r690, %r662;
	st.shared.u32 	[%r4], %r691;
	ld.shared.u32 	%r692, [%r73+84];
	ld.shared.u32 	%r693, [%r82+5376];
	add.s32 	%r694, %r693, %r692;
	min.s32 	%r695, %r694, %r666;
	st.shared.u32 	[%r86], %r695;
	ld.shared.u32 	%r696, [%r77+5380];
	add.s32 	%r697, %r696, %r688;
	min.s32 	%r698, %r697, %r669;
	st.shared.u32 	[%r4+4], %r698;
	ld.shared.u32 	%r699, [%r73+84];
	ld.shared.u32 	%r700, [%r82+5380];
	add.s32 	%r701, %r700, %r699;
	min.s32 	%r702, %r701, %r673;
	st.shared.u32 	[%r86+4], %r702;
	ld.shared.u32 	%r703, [%r77+5384];
	add.s32 	%r704, %r703, %r688;
	min.s32 	%r705, %r704, %r676;
	st.shared.u32 	[%r4+8], %r705;
	ld.shared.u32 	%r706, [%r73+84];
	ld.shared.u32 	%r707, [%r82+5384];
	add.s32 	%r708, %r707, %r706;
	min.s32 	%r709, %r708, %r680;
	st.shared.u32 	[%r86+8], %r709;
	ld.shared.u32 	%r710, [%r77+5388];
	add.s32 	%r711, %r710, %r688;
	min.s32 	%r712, %r711, %r683;
	st.shared.u32 	[%r4+12], %r712;
	ld.shared.u32 	%r713, [%r73+84];
	ld.shared.u32 	%r714, [%r82+5388];
	add.s32 	%r715, %r714, %r713;
	min.s32 	%r716, %r715, %r687;
	st.shared.u32 	[%r86+12], %r716;
	ld.shared.u32 	%r717, [%r68+88];
	ld.shared.u32 	%r718, [%r77+5632];
	add.s32 	%r719, %r718, %r717;
	min.s32 	%r720, %r719, %r691;
	st.shared.u32 	[%r4], %r720;
	ld.shared.u32 	%r721, [%r73+88];
	ld.shared.u32 	%r722, [%r82+5632];
	add.s32 	%r723, %r722, %r721;
	min.s32 	%r724, %r723, %r695;
	st.shared.u32 	[%r86], %r724;
	ld.shared.u32 	%r725, [%r77+5636];
	add.s32 	%r726, %r725, %r717;
	min.s32 	%r727, %r726, %r698;
	st.shared.u32 	[%r4+4], %r727;
	ld.shared.u32 	%r728, [%r73+88];
	ld.shared.u32 	%r729, [%r82+5636];
	add.s32 	%r730, %r729, %r728;
	min.s32 	%r731, %r730, %r702;
	st.shared.u32 	[%r86+4], %r731;
	ld.shared.u32 	%r732, [%r77+5640];
	add.s32 	%r733, %r732, %r717;
	min.s32 	%r734, %r733, %r705;
	st.shared.u32 	[%r4+8], %r734;
	ld.shared.u32 	%r735, [%r73+88];
	ld.shared.u32 	%r736, [%r82+5640];
	add.s32 	%r737, %r736, %r735;
	min.s32 	%r738, %r737, %r709;
	st.shared.u32 	[%r86+8], %r738;
	ld.shared.u32 	%r739, [%r77+5644];
	add.s32 	%r740, %r739, %r717;
	min.s32 	%r741, %r740, %r712;
	st.shared.u32 	[%r4+12], %r741;
	ld.shared.u32 	%r742, [%r73+88];
	ld.shared.u32 	%r743, [%r82+5644];
	add.s32 	%r744, %r743, %r742;
	min.s32 	%r745, %r744, %r716;
	st.shared.u32 	[%r86+12], %r745;
	ld.shared.u32 	%r746, [%r68+92];
	ld.shared.u32 	%r747, [%r77+5888];
	add.s32 	%r748, %r747, %r746;
	min.s32 	%r749, %r748, %r720;
	st.shared.u32 	[%r4], %r749;
	ld.shared.u32 	%r750, [%r73+92];
	ld.shared.u32 	%r751, [%r82+5888];
	add.s32 	%r752, %r751, %r750;
	min.s32 	%r753, %r752, %r724;
	st.shared.u32 	[%r86], %r753;
	ld.shared.u32 	%r754, [%r77+5892];
	add.s32 	%r755, %r754, %r746;
	min.s32 	%r756, %r755, %r727;
	st.shared.u32 	[%r4+4], %r756;
	ld.shared.u32 	%r757, [%r73+92];
	ld.shared.u32 	%r758, [%r82+5892];
	add.s32 	%r759, %r758, %r757;
	min.s32 	%r760, %r759, %r731;
	st.shared.u32 	[%r86+4], %r760;
	ld.shared.u32 	%r761, [%r77+5896];
	add.s32 	%r762, %r761, %r746;
	min.s32 	%r763, %r762, %r734;
	st.shared.u32 	[%r4+8], %r763;
	ld.shared.u32 	%r764, [%r73+92];
	ld.shared.u32 	%r765, [%r82+5896];
	add.s32 	%r766, %r765, %r764;
	min.s32 	%r767, %r766, %r738;
	st.shared.u32 	[%r86+8], %r767;
	ld.shared.u32 	%r768, [%r77+5900];
	add.s32 	%r769, %r768, %r746;
	min.s32 	%r770, %r769, %r741;
	st.shared.u32 	[%r4+12], %r770;
	ld.shared.u32 	%r771, [%r73+92];
	ld.shared.u32 	%r772, [%r82+5900];
	add.s32 	%r773, %r772, %r771;
	min.s32 	%r774, %r773, %r745;
	st.shared.u32 	[%r86+12], %r774;
	ld.shared.u32 	%r775, [%r68+96];
	ld.shared.u32 	%r776, [%r77+6144];
	add.s32 	%r777, %r776, %r775;
	min.s32 	%r778, %r777, %r749;
	st.shared.u32 	[%r4], %r778;
	ld.shared.u32 	%r779, [%r73+96];
	ld.shared.u32 	%r780, [%r82+6144];
	add.s32 	%r781, %r780, %r779;
	min.s32 	%r782, %r781, %r753;
	st.shared.u32 	[%r86], %r782;
	ld.shared.u32 	%r783, [%r77+6148];
	add.s32 	%r784, %r783, %r775;
	min.s32 	%r785, %r784, %r756;
	st.shared.u32 	[%r4+4], %r785;
	ld.shared.u32 	%r786, [%r73+96];
	ld.shared.u32 	%r787, [%r82+6148];
	add.s32 	%r788, %r787, %r786;
	min.s32 	%r789, %r788, %r760;
	st.shared.u32 	[%r86+4], %r789;
	ld.shared.u32 	%r790, [%r77+6152];
	add.s32 	%r791, %r790, %r775;
	min.s32 	%r792, %r791, %r763;
	st.shared.u32 	[%r4+8], %r792;
	ld.shared.u32 	%r793, [%r73+96];
	ld.shared.u32 	%r794, [%r82+6152];
	add.s32 	%r795, %r794, %r793;
	min.s32 	%r796, %r795, %r767;
	st.shared.u32 	[%r86+8], %r796;
	ld.shared.u32 	%r797, [%r77+6156];
	add.s32 	%r798, %r797, %r775;
	min.s32 	%r799, %r798, %r770;
	st.shared.u32 	[%r4+12], %r799;
	ld.shared.u32 	%r800, [%r73+96];
	ld.shared.u32 	%r801, [%r82+6156];
	add.s32 	%r802, %r801, %r800;
	min.s32 	%r803, %r802, %r774;
	st.shared.u32 	[%r86+12], %r803;
	ld.shared.u32 	%r804, [%r68+100];
	ld.shared.u32 	%r805, [%r77+6400];
	add.s32 	%r806, %r805, %r804;
	min.s32 	%r807, %r806, %r778;
	st.shared.u32 	[%r4], %r807;
	ld.shared.u32 	%r808, [%r73+100];
	ld.shared.u32 	%r809, [%r82+6400];
	add.s32 	%r810, %r809, %r808;
	min.s32 	%r811, %r810, %r782;
	st.shared.u32 	[%r86], %r811;
	ld.shared.u32 	%r812, [%r77+6404];
	add.s32 	%r813, %r812, %r804;
	min.s32 	%r814, %r813, %r785;
	st.shared.u32 	[%r4+4], %r814;
	ld.shared.u32 	%r815, [%r73+100];
	ld.shared.u32 	%r816, [%r82+6404];
	add.s32 	%r817, %r816, %r815;
	min.s32 	%r818, %r817, %r789;
	st.shared.u32 	[%r86+4], %r818;
	ld.shared.u32 	%r819, [%r77+6408];
	add.s32 	%r820, %r819, %r804;
	min.s32 	%r821, %r820, %r792;
	st.shared.u32 	[%r4+8], %r821;
	ld.shared.u32 	%r822, [%r73+100];
	ld.shared.u32 	%r823, [%r82+6408];
	add.s32 	%r824, %r823, %r822;
	min.s32 	%r825, %r824, %r796;
	st.shared.u32 	[%r86+8], %r825;
	ld.shared.u32 	%r826, [%r77+6412];
	add.s32 	%r827, %r826, %r804;
	min.s32 	%r828, %r827, %r799;
	st.shared.u32 	[%r4+12], %r828;
	ld.shared.u32 	%r829, [%r73+100];
	ld.shared.u32 	%r830, [%r82+6412];
	add.s32 	%r831, %r830, %r829;
	min.s32 	%r832, %r831, %r803;
	st.shared.u32 	[%r86+12], %r832;
	ld.shared.u32 	%r833, [%r68+104];
	ld.shared.u32 	%r834, [%r77+6656];
	add.s32 	%r835, %r834, %r833;
	min.s32 	%r836, %r835, %r807;
	st.shared.u32 	[%r4], %r836;
	ld.shared.u32 	%r837, [%r73+104];
	ld.shared.u32 	%r838, [%r82+6656];
	add.s32 	%r839, %r838, %r837;
	min.s32 	%r840, %r839, %r811;
	st.shared.u32 	[%r86], %r840;
	ld.shared.u32 	%r841, [%r77+6660];
	add.s32 	%r842, %r841, %r833;
	min.s32 	%r843, %r842, %r814;
	st.shared.u32 	[%r4+4], %r843;
	ld.shared.u32 	%r844, [%r73+104];
	ld.shared.u32 	%r845, [%r82+6660];
	add.s32 	%r846, %r845, %r844;
	min.s32 	%r847, %r846, %r818;
	st.shared.u32 	[%r86+4], %r847;
	ld.shared.u32 	%r848, [%r77+6664];
	add.s32 	%r849, %r848, %r833;
	min.s32 	%r850, %r849, %r821;
	st.shared.u32 	[%r4+8], %r850;
	ld.shared.u32 	%r851, [%r73+104];
	ld.shared.u32 	%r852, [%r82+6664];
	add.s32 	%r853, %r852, %r851;
	min.s32 	%r854, %r853, %r825;
	st.shared.u32 	[%r86+8], %r854;
	ld.shared.u32 	%r855, [%r77+6668];
	add.s32 	%r856, %r855, %r833;
	min.s32 	%r857, %r856, %r828;
	st.shared.u32 	[%r4+12], %r857;
	ld.shared.u32 	%r858, [%r73+104];
	ld.shared.u32 	%r859, [%r82+6668];
	add.s32 	%r860, %r859, %r858;
	min.s32 	%r861, %r860, %r832;
	st.shared.u32 	[%r86+12], %r861;
	ld.shared.u32 	%r862, [%r68+108];
	ld.shared.u32 	%r863, [%r77+6912];
	add.s32 	%r864, %r863, %r862;
	min.s32 	%r865, %r864, %r836;
	st.shared.u32 	[%r4], %r865;
	ld.shared.u32 	%r866, [%r73+108];
	ld.shared.u32 	%r867, [%r82+6912];
	add.s32 	%r868, %r867, %r866;
	min.s32 	%r869, %r868, %r840;
	st.shared.u32 	[%r86], %r869;
	ld.shared.u32 	%r870, [%r77+6916];
	add.s32 	%r871, %r870, %r862;
	min.s32 	%r872, %r871, %r843;
	st.shared.u32 	[%r4+4], %r872;
	ld.shared.u32 	%r873, [%r73+108];
	ld.shared.u32 	%r874, [%r82+6916];
	add.s32 	%r875, %r874, %r873;
	min.s32 	%r876, %r875, %r847;
	st.shared.u32 	[%r86+4], %r876;
	ld.shared.u32 	%r877, [%r77+6920];
	add.s32 	%r878, %r877, %r862;
	min.s32 	%r879, %r878, %r850;
	st.shared.u32 	[%r4+8], %r879;
	ld.shared.u32 	%r880, [%r73+108];
	ld.shared.u32 	%r881, [%r82+6920];
	add.s32 	%r882, %r881, %r880;
	min.s32 	%r883, %r882, %r854;
	st.shared.u32 	[%r86+8], %r883;
	ld.shared.u32 	%r884, [%r77+6924];
	add.s32 	%r885, %r884, %r862;
	min.s32 	%r886, %r885, %r857;
	st.shared.u32 	[%r4+12], %r886;
	ld.shared.u32 	%r887, [%r73+108];
	ld.shared.u32 	%r888, [%r82+6924];
	add.s32 	%r889, %r888, %r887;
	min.s32 	%r890, %r889, %r861;
	st.shared.u32 	[%r86+12], %r890;
	ld.shared.u32 	%r891, [%r68+112];
	ld.shared.u32 	%r892, [%r77+7168];
	add.s32 	%r893, %r892, %r891;
	min.s32 	%r894, %r893, %r865;
	st.shared.u32 	[%r4], %r894;
	ld.shared.u32 	%r895, [%r73+112];
	ld.shared.u32 	%r896, [%r82+7168];
	add.s32 	%r897, %r896, %r895;
	min.s32 	%r898, %r897, %r869;
	st.shared.u32 	[%r86], %r898;
	ld.shared.u32 	%r899, [%r77+7172];
	add.s32 	%r900, %r899, %r891;
	min.s32 	%r901, %r900, %r872;
	st.shared.u32 	[%r4+4], %r901;
	ld.shared.u32 	%r902, [%r73+112];
	ld.shared.u32 	%r903, [%r82+7172];
	add.s32 	%r904, %r903, %r902;
	min.s32 	%r905, %r904, %r876;
	st.shared.u32 	[%r86+4], %r905;
	ld.shared.u32 	%r906, [%r77+7176];
	add.s32 	%r907, %r906, %r891;
	min.s32 	%r908, %r907, %r879;
	st.shared.u32 	[%r4+8], %r908;
	ld.shared.u32 	%r909, [%r73+112];
	ld.shared.u32 	%r910, [%r82+7176];
	add.s32 	%r911, %r910, %r909;
	min.s32 	%r912, %r911, %r883;
	st.shared.u32 	[%r86+8], %r912;
	ld.shared.u32 	%r913, [%r77+7180];
	add.s32 	%r914, %r913, %r891;
	min.s32 	%r915, %r914, %r886;
	st.shared.u32 	[%r4+12], %r915;
	ld.shared.u32 	%r916, [%r73+112];
	ld.shared.u32 	%r917, [%r82+7180];
	add.s32 	%r918, %r917, %r916;
	min.s32 	%r919, %r918, %r890;
	st.shared.u32 	[%r86+12], %r919;
	ld.shared.u32 	%r920, [%r68+116];
	ld.shared.u32 	%r921, [%r77+7424];
	add.s32 	%r922, %r921, %r920;
	min.s32 	%r923, %r922, %r894;
	st.shared.u32 	[%r4], %r923;
	ld.shared.u32 	%r924, [%r73+116];
	ld.shared.u32 	%r925, [%r82+7424];
	add.s32 	%r926, %r925, %r924;
	min.s32 	%r927, %r926, %r898;
	st.shared.u32 	[%r86], %r927;
	ld.shared.u32 	%r928, [%r77+7428];
	add.s32 	%r929, %r928, %r920;
	min.s32 	%r930, %r929, %r901;
	st.shared.u32 	[%r4+4], %r930;
	ld.shared.u32 	%r931, [%r73+116];
	ld.shared.u32 	%r932, [%r82+7428];
	add.s32 	%r933, %r932, %r931;
	min.s32 	%r934, %r933, %r905;
	st.shared.u32 	[%r86+4], %r934;
	ld.shared.u32 	%r935, [%r77+7432];
	add.s32 	%r936, %r935, %r920;
	min.s32 	%r937, %r936, %r908;
	st.shared.u32 	[%r4+8], %r937;
	ld.shared.u32 	%r938, [%r73+116];
	ld.shared.u32 	%r939, [%r82+7432];
	add.s32 	%r940, %r939, %r938;
	min.s32 	%r941, %r940, %r912;
	st.shared.u32 	[%r86+8], %r941;
	ld.shared.u32 	%r942, [%r77+7436];
	add.s32 	%r943, %r942, %r920;
	min.s32 	%r944, %r943, %r915;
	st.shared.u32 	[%r4+12], %r944;
	ld.shared.u32 	%r945, [%r73+116];
	ld.shared.u32 	%r946, [%r82+7436];
	add.s32 	%r947, %r946, %r945;
	min.s32 	%r948, %r947, %r919;
	st.shared.u32 	[%r86+12], %r948;
	ld.shared.u32 	%r949, [%r68+120];
	ld.shared.u32 	%r950, [%r77+7680];
	add.s32 	%r951, %r950, %r949;
	min.s32 	%r952, %r951, %r923;
	st.shared.u32 	[%r4], %r952;
	ld.shared.u32 	%r953, [%r73+120];
	ld.shared.u32 	%r954, [%r82+7680];
	add.s32 	%r955, %r954, %r953;
	min.s32 	%r956, %r955, %r927;
	st.shared.u32 	[%r86], %r956;
	ld.shared.u32 	%r957, [%r77+7684];
	add.s32 	%r958, %r957, %r949;
	min.s32 	%r959, %r958, %r930;
	st.shared.u32 	[%r4+4], %r959;
	ld.shared.u32 	%r960, [%r73+120];
	ld.shared.u32 	%r961, [%r82+7684];
	add.s32 	%r962, %r961, %r960;
	min.s32 	%r963, %r962, %r934;
	st.shared.u32 	[%r86+4], %r963;
	ld.shared.u32 	%r964, [%r77+7688];
	add.s32 	%r965, %r964, %r949;
	min.s32 	%r966, %r965, %r937;
	st.shared.u32 	[%r4+8], %r966;
	ld.shared.u32 	%r967, [%r73+120];
	ld.shared.u32 	%r968, [%r82+7688];
	add.s32 	%r969, %r968, %r967;
	min.s32 	%r970, %r969, %r941;
	st.shared.u32 	[%r86+8], %r970;
	ld.shared.u32 	%r971, [%r77+7692];
	add.s32 	%r972, %r971, %r949;
	min.s32 	%r973, %r972, %r944;
	st.shared.u32 	[%r4+12], %r973;
	ld.shared.u32 	%r974, [%r73+120];
	ld.shared.u32 	%r975, [%r82+7692];
	add.s32 	%r976, %r975, %r974;
	min.s32 	%r977, %r976, %r948;
	st.shared.u32 	[%r86+12], %r977;
	ld.shared.u32 	%r978, [%r68+124];
	ld.shared.u32 	%r979, [%r77+7936];
	add.s32 	%r980, %r979, %r978;
	min.s32 	%r1006, %r980, %r952;
	st.shared.u32 	[%r4], %r1006;
	ld.shared.u32 	%r981, [%r73+124];
	ld.shared.u32 	%r982, [%r82+7936];
	add.s32 	%r983, %r982, %r981;
	min.s32 	%r1005, %r983, %r956;
	st.shared.u32 	[%r86], %r1005;
	ld.shared.u32 	%r984, [%r77+7940];
	add.s32 	%r985, %r984, %r978;
	min.s32 	%r1004, %r985, %r959;
	st.shared.u32 	[%r4+4], %r1004;
	ld.shared.u32 	%r986, [%r73+124];
	ld.shared.u32 	%r987, [%r82+7940];
	add.s32 	%r988, %r987, %r986;
	min.s32 	%r1003, %r988, %r963;
	st.shared.u32 	[%r86+4], %r1003;
	ld.shared.u32 	%r989, [%r77+7944];
	add.s32 	%r990, %r989, %r978;
	min.s32 	%r1002, %r990, %r966;
	st.shared.u32 	[%r4+8], %r1002;
	ld.shared.u32 	%r991, [%r73+124];
	ld.shared.u32 	%r992, [%r82+7944];
	add.s32 	%r993, %r992, %r991;
	min.s32 	%r1001, %r993, %r970;
	st.shared.u32 	[%r86+8], %r1001;
	ld.shared.u32 	%r994, [%r77+7948];
	add.s32 	%r995, %r994, %r978;
	min.s32 	%r1000, %r995, %r973;
	st.shared.u32 	[%r4+12], %r1000;
	ld.shared.u32 	%r996, [%r73+124];
	ld.shared.u32 	%r997, [%r82+7948];
	add.s32 	%r998, %r997, %r996;
	min.s32 	%r999, %r998, %r977;
	st.shared.u32 	[%r86+12], %r999;
	add.s32 	%r1007, %r1007, 32;
	setp.ne.s32 	%p1, %r1007, 64;
	@%p1 bra 	$L__BB1_1;
	st.global.u32 	[%rd1], %r1005;
	st.global.u32 	[%rd2], %r1006;
	st.global.u32 	[%rd1+4], %r1003;
	st.global.u32 	[%rd2+4], %r1004;
	st.global.u32 	[%rd1+8], %r1001;
	st.global.u32 	[%rd2+8], %r1002;
	st.global.u32 	[%rd1+12], %r999;
	st.global.u32 	[%rd2+12], %r1000;
	ret;

}
	// .globl	_Z6phase3Piii
.visible .entry _Z6phase3Piii(
	.param .u64 .ptr .align 1 _Z6phase3Piii_param_0,
	.param .u32 _Z6phase3Piii_param_1,
	.param .u32 _Z6phase3Piii_param_2
)
{
	.reg .pred 	%p<2>;
	.reg .b32 	%r<485>;
	.reg .b64 	%rd<9>;
	// demoted variable
	.shared .align 4 .b8 _ZZ6phase3PiiiE5store[16384];
	// demoted variable
	.shared .align 4 .b8 _ZZ6phase3PiiiE8vertical[16384];
	// demoted variable
	.shared .align 4 .b8 _ZZ6phase3PiiiE9herizonal[16384];
	ld.param.u64 	%rd2, [_Z6phase3Piii_param_0];
	ld.param.u32 	%r22, [_Z6phase3Piii_param_1];
	ld.param.u32 	%r23, [_Z6phase3Piii_param_2];
	cvta.to.global.u64 	%rd3, %rd2;
	mov.u32 	%r24, %ctaid.x;
	mov.u32 	%r25, %ctaid.y;
	mov.u32 	%r26, %tid.x;
	mov.u32 	%r27, %tid.y;
	shl.b32 	%r28, %r27, 2;
	shl.b32 	%r29, %r24, 6;
	add.s32 	%r30, %r29, %r26;
	shl.b32 	%r31, %r25, 6;
	add.s32 	%r32, %r31, %r28;
	shl.b32 	%r33, %r22, 6;
	add.s32 	%r34, %r33, %r28;
	add.s32 	%r35, %r33, %r26;
	mul.lo.s32 	%r36, %r23, %r30;
	add.s32 	%r37, %r36, %r32;
	shl.b32 	%r38, %r26, 2;
	mov.u32 	%r39, _ZZ6phase3PiiiE5store;
	add.s32 	%r40, %r39, %r38;
	mad.lo.s32 	%r41, %r35, %r23, %r32;
	mov.u32 	%r42, _ZZ6phase3PiiiE8vertical;
	add.s32 	%r43, %r42, %r38;
	add.s32 	%r44, %r34, %r36;
	mov.u32 	%r45, _ZZ6phase3PiiiE9herizonal;
	add.s32 	%r46, %r45, %r38;
	mul.wide.s32 	%rd4, %r37, 4;
	add.s64 	%rd1, %rd3, %rd4;
	ld.global.u32 	%r47, [%rd1];
	shl.b32 	%r48, %r27, 10;
	add.s32 	%r49, %r40, %r48;
	st.shared.u32 	[%r49], %r47;
	mul.wide.s32 	%rd5, %r41, 4;
	add.s64 	%rd6, %rd3, %rd5;
	ld.global.u32 	%r50, [%rd6];
	add.s32 	%r51, %r43, %r48;
	st.shared.u32 	[%r51], %r50;
	mul.wide.s32 	%rd7, %r44, 4;
	add.s64 	%rd8, %rd3, %rd7;
	ld.global.u32 	%r52, [%rd8];
	add.s32 	%r53, %r46, %r48;
	st.shared.u32 	[%r53], %r52;
	ld.global.u32 	%r54, [%rd1+4];
	st.shared.u32 	[%r49+256], %r54;
	ld.global.u32 	%r55, [%rd6+4];
	st.shared.u32 	[%r51+256], %r55;
	ld.global.u32 	%r56, [%rd8+4];
	st.shared.u32 	[%r53+256], %r56;
	ld.global.u32 	%r57, [%rd1+8];
	st.shared.u32 	[%r49+512], %r57;
	ld.global.u32 	%r58, [%rd6+8];
	st.shared.u32 	[%r51+512], %r58;
	ld.global.u32 	%r59, [%rd8+8];
	st.shared.u32 	[%r53+512], %r59;
	ld.global.u32 	%r60, [%rd1+12];
	st.shared.u32 	[%r49+768], %r60;
	ld.global.u32 	%r61, [%rd6+12];
	st.shared.u32 	[%r51+768], %r61;
	ld.global.u32 	%r62, [%rd8+12];
	st.shared.u32 	[%r53+768], %r62;
	bar.sync 	0;
	add.s32 	%r63, %r39, %r48;
	add.s32 	%r64, %r63, %r38;
	ld.shared.u32 	%r484, [%r64];
	ld.shared.u32 	%r483, [%r64+256];
	ld.shared.u32 	%r482, [%r64+512];
	ld.shared.u32 	%r481, [%r64+768];
	add.s32 	%r65, %r48, %r42;
	add.s32 	%r479, %r65, 512;
	add.s32 	%r478, %r46, 4096;
	mov.b32 	%r480, 512;
$L__BB2_1:
	.pragma "nounroll";
	ld.shared.u32 	%r66, [%r478+-4096];
	ld.shared.u32 	%r67, [%r479+-512];
	add.s32 	%r68, %r67, %r66;
	min.s32 	%r69, %r68, %r484;
	ld.shared.u32 	%r70, [%r479+-256];
	add.s32 	%r71, %r70, %r66;
	min.s32 	%r72, %r71, %r483;
	ld.shared.u32 	%r73, [%r479];
	add.s32 	%r74, %r73, %r66;
	min.s32 	%r75, %r74, %r482;
	ld.shared.u32 	%r76, [%r479+256];
	add.s32 	%r77, %r76, %r66;
	min.s32 	%r78, %r77, %r481;
	ld.shared.u32 	%r79, [%r478+-3840];
	ld.shared.u32 	%r80, [%r479+-508];
	add.s32 	%r81, %r80, %r79;
	min.s32 	%r82, %r81, %r69;
	ld.shared.u32 	%r83, [%r479+-252];
	add.s32 	%r84, %r83, %r79;
	min.s32 	%r85, %r84, %r72;
	ld.shared.u32 	%r86, [%r479+4];
	add.s32 	%r87, %r86, %r79;
	min.s32 	%r88, %r87, %r75;
	ld.shared.u32 	%r89, [%r479+260];
	add.s32 	%r90, %r89, %r79;
	min.s32 	%r91, %r90, %r78;
	ld.shared.u32 	%r92, [%r478+-3584];
	ld.shared.u32 	%r93, [%r479+-504];
	add.s32 	%r94, %r93, %r92;
	min.s32 	%r95, %r94, %r82;
	ld.shared.u32 	%r96, [%r479+-248];
	add.s32 	%r97, %r96, %r92;
	min.s32 	%r98, %r97, %r85;
	ld.shared.u32 	%r99, [%r479+8];
	add.s32 	%r100, %r99, %r92;
	min.s32 	%r101, %r100, %r88;
	ld.shared.u32 	%r102, [%r479+264];
	add.s32 	%r103, %r102, %r92;
	min.s32 	%r104, %r103, %r91;
	ld.shared.u32 	%r105, [%r478+-3328];
	ld.shared.u32 	%r106, [%r479+-500];
	add.s32 	%r107, %r106, %r105;
	min.s32 	%r108, %r107, %r95;
	ld.shared.u32 	%r109, [%r479+-244];
	add.s32 	%r110, %r109, %r105;
	min.s32 	%r111, %r110, %r98;
	ld.shared.u32 	%r112, [%r479+12];
	add.s32 	%r113, %r112, %r105;
	min.s32 	%r114, %r113, %r101;
	ld.shared.u32 	%r115, [%r479+268];
	add.s32 	%r116, %r115, %r105;
	min.s32 	%r117, %r116, %r104;
	ld.shared.u32 	%r118, [%r478+-3072];
	ld.shared.u32 	%r119, [%r479+-496];
	add.s32 	%r120, %r119, %r118;
	min.s32 	%r121, %r120, %r108;
	ld.shared.u32 	%r122, [%r479+-240];
	add.s32 	%r123, %r122, %r118;
	min.s32 	%r124, %r123, %r111;
	ld.shared.u32 	%r125, [%r479+16];
	add.s32 	%r126, %r125, %r118;
	min.s32 	%r127, %r126, %r114;
	ld.shared.u32 	%r128, [%r479+272];
	add.s32 	%r129, %r128, %r118;
	min.s32 	%r130, %r129, %r117;
	ld.shared.u32 	%r131, [%r478+-2816];
	ld.shared.u32 	%r132, [%r479+-492];
	add.s32 	%r133, %r132, %r131;
	min.s32 	%r134, %r133, %r121;
	ld.shared.u32 	%r135, [%r479+-236];
	add.s32 	%r136, %r135, %r131;
	min.s32 	%r137, %r136, %r124;
	ld.shared.u32 	%r138, [%r479+20];
	add.s32 	%r139, %r138, %r131;
	min.s32 	%r140, %r139, %r127;
	ld.shared.u32 	%r141, [%r479+276];
	add.s32 	%r142, %r141, %r131;
	min.s32 	%r143, %r142, %r130;
	ld.shared.u32 	%r144, [%r478+-2560];
	ld.shared.u32 	%r145, [%r479+-488];
	add.s32 	%r146, %r145, %r144;
	min.s32 	%r147, %r146, %r134;
	ld.shared.u32 	%r148, [%r479+-232];
	add.s32 	%r149, %r148, %r144;
	min.s32 	%r150, %r149, %r137;
	ld.shared.u32 	%r151, [%r479+24];
	add.s32 	%r152, %r151, %r144;
	min.s32 	%r153, %r152, %r140;
	ld.shared.u32 	%r154, [%r479+280];
	add.s32 	%r155, %r154, %r144;
	min.s32 	%r156, %r155, %r143;
	ld.shared.u32 	%r157, [%r478+-2304];
	ld.shared.u32 	%r158, [%r479+-484];
	add.s32 	%r159, %r158, %r157;
	min.s32 	%r160, %r159, %r147;
	ld.shared.u32 	%r161, [%r479+-228];
	add.s32 	%r162, %r161, %r157;
	min.s32 	%r163, %r162, %r150;
	ld.shared.u32 	%r164, [%r479+28];
	add.s32 	%r165, %r164, %r157;
	min.s32 	%r166, %r165, %r153;
	ld.shared.u32 	%r167, [%r479+284];
	add.s32 	%r168, %r167, %r157;
	min.s32 	%r169, %r168, %r156;
	ld.shared.u32 	%r170, [%r478+-2048];
	ld.shared.u32 	%r171, [%r479+-480];
	add.s32 	%r172, %r171, %r170;
	min.s32 	%r173, %r172, %r160;
	ld.shared.u32 	%r174, [%r479+-224];
	add.s32 	%r175, %r174, %r170;
	min.s32 	%r176, %r175, %r163;
	ld.shared.u32 	%r177, [%r479+32];
	add.s32 	%r178, %r177, %r170;
	min.s32 	%r179, %r178, %r166;
	ld.shared.u32 	%r180, [%r479+288];
	add.s32 	%r181, %r180, %r170;
	min.s32 	%r182, %r181, %r169;
	ld.shared.u32 	%r183, [%r478+-1792];
	ld.shared.u32 	%r184, [%r479+-476];
	add.s32 	%r185, %r184, %r183;
	min.s32 	%r186, %r185, %r173;
	ld.shared.u32 	%r187, [%r479+-220];
	add.s32 	%r188, %r187, %r183;
	min.s32 	%r189, %r188, %r176;
	ld.shared.u32 	%r190, [%r479+36];
	add.s32 	%r191, %r190, %r183;
	min.s32 	%r192, %r191, %r179;
	ld.shared.u32 	%r193, [%r479+292];
	add.s32 	%r194, %r193, %r183;
	min.s32 	%r195, %r194, %r182;
	ld.shared.u32 	%r196, [%r478+-1536];
	ld.shared.u32 	%r197, [%r479+-472];
	add.s32 	%r198, %r197, %r196;
	min.s32 	%r199, %r198, %r186;
	ld.shared.u32 	%r200, [%r479+-216];
	add.s32 	%r201, %r200, %r196;
	min.s32 	%r202, %r201, %r189;
	ld.shared.u32 	%r203, [%r479+40];
	add.s32 	%r204, %r203, %r196;
	min.s32 	%r205, %r204, %r192;
	ld.shared.u32 	%r206, [%r479+296];
	add.s32 	%r207, %r206, %r196;
	min.s32 	%r208, %r207, %r195;
	ld.shared.u32 	%r209, [%r478+-1280];
	ld.shared.u32 	%r210, [%r479+-468];
	add.s32 	%r211, %r210, %r209;
	min.s32 	%r212, %r211, %r199;
	ld.shared.u32 	%r213, [%r479+-212];
	add.s32 	%r214, %r213, %r209;
	min.s32 	%r215, %r214, %r202;
	ld.shared.u32 	%r216, [%r479+44];
	add.s32 	%r217, %r216, %r209;
	min.s32 	%r218, %r217, %r205;
	ld.shared.u32 	%r219, [%r479+300];
	add.s32 	%r220, %r219, %r209;
	min.s32 	%r221, %r220, %r208;
	ld.shared.u32 	%r222, [%r478+-1024];
	ld.shared.u32 	%r223, [%r479+-464];
	add.s32 	%r224, %r223, %r222;
	min.s32 	%r225, %r224, %r212;
	ld.shared.u32 	%r226, [%r479+-208];
	add.s32 	%r227, %r226, %r222;
	min.s32 	%r228, %r227, %r215;
	ld.shared.u32 	%r229, [%r479+48];
	add.s32 	%r230, %r229, %r222;
	min.s32 	%r231, %r230, %r218;
	ld.shared.u32 	%r232, [%r479+304];
	add.s32 	%r233, %r232, %r222;
	min.s32 	%r234, %r233, %r221;
	ld.shared.u32 	%r235, [%r478+-768];
	ld.shared.u32 	%r236, [%r479+-460];
	add.s32 	%r237, %r236, %r235;
	min.s32 	%r238, %r237, %r225;
	ld.shared.u32 	%r239, [%r479+-204];
	add.s32 	%r240, %r239, %r235;
	min.s32 	%r241, %r240, %r228;
	ld.shared.u32 	%r242, [%r479+52];
	add.s32 	%r243, %r242, %r235;
	min.s32 	%r244, %r243, %r231;
	ld.shared.u32 	%r245, [%r479+308];
	add.s32 	%r246, %r245, %r235;
	min.s32 	%r247, %r246, %r234;
	ld.shared.u32 	%r248, [%r478+-512];
	ld.shared.u32 	%r249, [%r479+-456];
	add.s32 	%r250, %r249, %r248;
	min.s32 	%r251, %r250, %r238;
	ld.shared.u32 	%r252, [%r479+-200];
	add.s32 	%r253, %r252, %r248;
	min.s32 	%r254, %r253, %r241;
	ld.shared.u32 	%r255, [%r479+56];
	add.s32 	%r256, %r255, %r248;
	min.s32 	%r257, %r256, %r244;
	ld.shared.u32 	%r258, [%r479+312];
	add.s32 	%r259, %r258, %r248;
	min.s32 	%r260, %r259, %r247;
	ld.shared.u32 	%r261, [%r478+-256];
	ld.shared.u32 	%r262, [%r479+-452];
	add.s32 	%r263, %r262, %r261;
	min.s32 	%r264, %r263, %r251;
	ld.shared.u32 	%r265, [%r479+-196];
	add.s32 	%r266, %r265, %r261;
	min.s32 	%r267, %r266, %r254;
	ld.shared.u32 	%r268, [%r479+60];
	add.s32 	%r269, %r268, %r261;
	min.s32 	%r270, %r269, %r257;
	ld.shared.u32 	%r271, [%r479+316];
	add.s32 	%r272, %r271, %r261;
	min.s32 	%r273, %r272, %r260;
	ld.shared.u32 	%r274, [%r478];
	ld.shared.u32 	%r275, [%r479+-448];
	add.s32 	%r276, %r275, %r274;
	min.s32 	%r277, %r276, %r264;
	ld.shared.u32 	%r278, [%r479+-192];
	add.s32 	%r279, %r278, %r274;
	min.s32 	%r280, %r279, %r267;
	ld.shared.u32 	%r281, [%r479+64];
	add.s32 	%r282, %r281, %r274;
	min.s32 	%r283, %r282, %r270;
	ld.shared.u32 	%r284, [%r479+320];
	add.s32 	%r285, %r284, %r274;
	min.s32 	%r286, %r285, %r273;
	ld.shared.u32 	%r287, [%r478+256];
	ld.shared.u32 	%r288, [%r479+-444];
	add.s32 	%r289, %r288, %r287;
	min.s32 	%r290, %r289, %r277;
	ld.shared.u32 	%r291, [%r479+-188];
	add.s32 	%r292, %r291, %r287;
	min.s32 	%r293, %r292, %r280;
	ld.shared.u32 	%r294, [%r479+68];
	add.s32 	%r295, %r294, %r287;
	min.s32 	%r296, %r295, %r283;
	ld.shared.u32 	%r297, [%r479+324];
	add.s32 	%r298, %r297, %r287;
	min.s32 	%r299, %r298, %r286;
	ld.shared.u32 	%r300, [%r478+512];
	ld.shared.u32 	%r301, [%r479+-440];
	add.s32 	%r302, %r301, %r300;
	min.s32 	%r303, %r302, %r290;
	ld.shared.u32 	%r304, [%r479+-184];
	add.s32 	%r305, %r304, %r300;
	min.s32 	%r306, %r305, %r293;
	ld.shared.u32 	%r307, [%r479+72];
	add.s32 	%r308, %r307, %r300;
	min.s32 	%r309, %r308, %r296;
	ld.shared.u32 	%r310, [%r479+328];
	add.s32 	%r311, %r310, %r300;
	min.s32 	%r312, %r311, %r299;
	ld.shared.u32 	%r313, [%r478+768];
	ld.shared.u32 	%r314, [%r479+-436];
	add.s32 	%r315, %r314, %r313;
	min.s32 	%r316, %r315, %r303;
	ld.shared.u32 	%r317, [%r479+-180];
	add.s32 	%r318, %r317, %r313;
	min.s32 	%r319, %r318, %r306;
	ld.shared.u32 	%r320, [%r479+76];
	add.s32 	%r321, %r320, %r313;
	min.s32 	%r322, %r321, %r309;
	ld.shared.u32 	%r323, [%r479+332];
	add.s32 	%r324, %r323, %r313;
	min.s32 	%r325, %r324, %r312;
	ld.shared.u32 	%r326, [%r478+1024];
	ld.shared.u32 	%r327, [%r479+-432];
	add.s32 	%r328, %r327, %r326;
	min.s32 	%r329, %r328, %r316;
	ld.shared.u32 	%r330, [%r479+-176];
	add.s32 	%r331, %r330, %r326;
	min.s32 	%r332, %r331, %r319;
	ld.shared.u32 	%r333, [%r479+80];
	add.s32 	%r334, %r333, %r326;
	min.s32 	%r335, %r334, %r322;
	ld.shared.u32 	%r336, [%r479+336];
	add.s32 	%r337, %r336, %r326;
	min.s32 	%r338, %r337, %r325;
	ld.shared.u32 	%r339, [%r478+1280];
	ld.shared.u32 	%r340, [%r479+-428];
	add.s32 	%r341, %r340, %r339;
	min.s32 	%r342, %r341, %r329;
	ld.shared.u32 	%r343, [%r479+-172];
	add.s32 	%r344, %r343, %r339;
	min.s32 	%r345, %r344, %r332;
	ld.shared.u32 	%r346, [%r479+84];
	add.s32 	%r347, %r346, %r339;
	min.s32 	%r348, %r347, %r335;
	ld.shared.u32 	%r349, [%r479+340];
	add.s32 	%r350, %r349, %r339;
	min.s32 	%r351, %r350, %r338;
	ld.shared.u32 	%r352, [%r478+1536];
	ld.shared.u32 	%r353, [%r479+-424];
	add.s32 	%r354, %r353, %r352;
	min.s32 	%r355, %r354, %r342;
	ld.shared.u32 	%r356, [%r479+-168];
	add.s32 	%r357, %r356, %r352;
	min.s32 	%r358, %r357, %r345;
	ld.shared.u32 	%r359, [%r479+88];
	add.s32 	%r360, %r359, %r352;
	min.s32 	%r361, %r360, %r348;
	ld.shared.u32 	%r362, [%r479+344];
	add.s32 	%r363, %r362, %r352;
	min.s32 	%r364, %r363, %r351;
	ld.shared.u32 	%r365, [%r478+1792];
	ld.shared.u32 	%r366, [%r479+-420];
	add.s32 	%r367, %r366, %r365;
	min.s32 	%r368, %r367, %r355;
	ld.shared.u32 	%r369, [%r479+-164];
	add.s32 	%r370, %r369, %r365;
	min.s32 	%r371, %r370, %r358;
	ld.shared.u32 	%r372, [%r479+92];
	add.s32 	%r373, %r372, %r365;
	min.s32 	%r374, %r373, %r361;
	ld.shared.u32 	%r375, [%r479+348];
	add.s32 	%r376, %r375, %r365;
	min.s32 	%r377, %r376, %r364;
	ld.shared.u32 	%r378, [%r478+2048];
	ld.shared.u32 	%r379, [%r479+-416];
	add.s32 	%r380, %r379, %r378;
	min.s32 	%r381, %r380, %r368;
	ld.shared.u32 	%r382, [%r479+-160];
	add.s32 	%r383, %r382, %r378;
	min.s32 	%r384, %r383, %r371;
	ld.shared.u32 	%r385, [%r479+96];
	add.s32 	%r386, %r385, %r378;
	min.s32 	%r387, %r386, %r374;
	ld.shared.u32 	%r388, [%r479+352];
	add.s32 	%r389, %r388, %r378;
	min.s32 	%r390, %r389, %r377;
	ld.shared.u32 	%r391, [%r478+2304];
	ld.shared.u32 	%r392, [%r479+-412];
	add.s32 	%r393, %r392, %r391;
	min.s32 	%r394, %r393, %r381;
	ld.shared.u32 	%r395, [%r479+-156];
	add.s32 	%r396, %r395, %r391;
	min.s32 	%r397, %r396, %r384;
	ld.shared.u32 	%r398, [%r479+100];
	add.s32 	%r399, %r398, %r391;
	min.s32 	%r400, %r399, %r387;
	ld.shared.u32 	%r401, [%r479+356];
	add.s32 	%r402, %r401, %r391;
	min.s32 	%r403, %r402, %r390;
	ld.shared.u32 	%r404, [%r478+2560];
	ld.shared.u32 	%r405, [%r479+-408];
	add.s32 	%r406, %r405, %r404;
	min.s32 	%r407, %r406, %r394;
	ld.shared.u32 	%r408, [%r479+-152];
	add.s32 	%r409, %r408, %r404;
	min.s32 	%r410, %r409, %r397;
	ld.shared.u32 	%r411, [%r479+104];
	add.s32 	%r412, %r411, %r404;
	min.s32 	%r413, %r412, %r400;
	ld.shared.u32 	%r414, [%r479+360];
	add.s32 	%r415, %r414, %r404;
	min.s32 	%r416, %r415, %r403;
	ld.shared.u32 	%r417, [%r478+2816];
	ld.shared.u32 	%r418, [%r479+-404];
	add.s32 	%r419, %r418, %r417;
	min.s32 	%r420, %r419, %r407;
	ld.shared.u32 	%r421, [%r479+-148];
	add.s32 	%r422, %r421, %r417;
	min.s32 	%r423, %r422, %r410;
	ld.shared.u32 	%r424, [%r479+108];
	add.s32 	%r425, %r424, %r417;
	min.s32 	%r426, %r425, %r413;
	ld.shared.u32 	%r427, [%r479+364];
	add.s32 	%r428, %r427, %r417;
	min.s32 	%r429, %r428, %r416;
	ld.shared.u32 	%r430, [%r478+3072];
	ld.shared.u32 	%r431, [%r479+-400];
	add.s32 	%r432, %r431, %r430;
	min.s32 	%r433, %r432, %r420;
	ld.shared.u32 	%r434, [%r479+-144];
	add.s32 	%r435, %r434, %r430;
	min.s32 	%r436, %r435, %r423;
	ld.shared.u32 	%r437, [%r479+112];
	add.s32 	%r438, %r437, %r430;
	min.s32 	%r439, %r438, %r426;
	ld.shared.u32 	%r440, [%r479+368];
	add.s32 	%r441, %r440, %r430;
	min.s32 	%r442, %r441, %r429;
	ld.shared.u32 	%r443, [%r478+3328];
	ld.shared.u32 	%r444, [%r479+-396];
	add.s32 	%r445, %r444, %r443;
	min.s32 	%r446, %r445, %r433;
	ld.shared.u32 	%r447, [%r479+-140];
	add.s32 	%r448, %r447, %r443;
	min.s32 	%r449, %r448, %r436;
	ld.shared.u32 	%r450, [%r479+116];
	add.s32 	%r451, %r450, %r443;
	min.s32 	%r452, %r451, %r439;
	ld.shared.u32 	%r453, [%r479+372];
	add.s32 	%r454, %r453, %r443;
	min.s32 	%r455, %r454, %r442;
	ld.shared.u32 	%r456, [%r478+3584];
	ld.shared.u32 	%r457, [%r479+-392];
	add.s32 	%r458, %r457, %r456;
	min.s32 	%r459, %r458, %r446;
	ld.shared.u32 	%r460, [%r479+-136];
	add.s32 	%r461, %r460, %r456;
	min.s32 	%r462, %r461, %r449;
	ld.shared.u32 	%r463, [%r479+120];
	add.s32 	%r464, %r463, %r456;
	min.s32 	%r465, %r464, %r452;
	ld.shared.u32 	%r466, [%r479+376];
	add.s32 	%r467, %r466, %r456;
	min.s32 	%r468, %r467, %r455;
	ld.shared.u32 	%r469, [%r478+3840];
	ld.shared.u32 	%r470, [%r479+-388];
	add.s32 	%r471, %r470, %r469;
	min.s32 	%r484, %r471, %r459;
	ld.shared.u32 	%r472, [%r479+-132];
	add.s32 	%r473, %r472, %r469;
	min.s32 	%r483, %r473, %r462;
	ld.shared.u32 	%r474, [%r479+124];
	add.s32 	%r475, %r474, %r469;
	min.s32 	%r482, %r475, %r465;
	ld.shared.u32 	%r476, [%r479+380];
	add.s32 	%r477, %r476, %r469;
	min.s32 	%r481, %r477, %r468;
	add.s32 	%r480, %r480, 128;
	add.s32 	%r479, %r479, 128;
	add.s32 	%r478, %r478, 8192;
	setp.ne.s32 	%p1, %r480, 768;
	@%p1 bra 	$L__BB2_1;
	st.global.u32 	[%rd1], %r484;
	st.global.u32 	[%rd1+4], %r483;
	st.global.u32 	[%rd1+8], %r482;
	st.global.u32 	[%rd1+12], %r481;
	ret;

}


// ===== COMPILED SASS (sm_100) =====

	.target	sm_100

	.elftype	@"ET_EXEC"


//--------------------- .note.nv.tkinfo           --------------------------
	.section	.note.nv.tkinfo,"",@"SHT_NOTE"
	.sectionflags	@"SHF_NOTE_NV_TKINFO"
	.tkinfo
        /*0018*/ 	.word	0x00000002
        /*0030*/ 	.string	""
        /*0030*/ 	.string	"ptxas"
        /*0030*/ 	.string	"Cuda compilation tools, release 13.0, V13.0.88"
        /*0030*/ 	.string	"Build cuda_13.0.r13.0/compiler.36424714_0"
        /*0030*/ 	.string	"-arch sm_100 -m 64 "



//--------------------- .note.nv.cuinfo           --------------------------
	.section	.note.nv.cuinfo,"",@"SHT_NOTE"
	.sectionflags	@"SHF_NOTE_NV_CUINFO"
        /*0018*/ 	.short	0x0002
        /*001a*/ 	.short	0x0064
        /*001c*/ 	.short	0x0082
	.zero		2


//--------------------- .nv.info                  --------------------------
	.section	.nv.info,"",@"SHT_CUDA_INFO"
	.align	4


	//----- nvinfo : EIATTR_REGCOUNT
	.align		4
        /*0000*/ 	.byte	0x04, 0x2f
        /*0002*/ 	.short	(.L_1 - .L_0)
	.align		4
.L_0:
        /*0004*/ 	.word	index@(_Z6phase1Piii)
        /*0008*/ 	.word	0x00000012


	//----- nvinfo : EIATTR_FRAME_SIZE
	.align		4
.L_1:
        /*000c*/ 	.byte	0x04, 0x11
        /*000e*/ 	.short	(.L_3 - .L_2)
	.align		4
.L_2:
        /*0010*/ 	.word	index@(_Z6phase1Piii)
        /*0014*/ 	.word	0x00000000


	//----- nvinfo : EIATTR_REGCOUNT
	.align		4
.L_3:
        /*0018*/ 	.byte	0x04, 0x2f
        /*001a*/ 	.short	(.L_5 - .L_4)
	.align		4
.L_4:
        /*001c*/ 	.word	index@(_Z6phase2Piii)
        /*0020*/ 	.word	0x0000001d


	//----- nvinfo : EIATTR_FRAME_SIZE
	.align		4
.L_5:
        /*0024*/ 	.byte	0x04, 0x11
        /*0026*/ 	.short	(.L_7 - .L_6)
	.align		4
.L_6:
        /*0028*/ 	.word	index@(_Z6phase2Piii)
        /*002c*/ 	.word	0x00000000


	//----- nvinfo : EIATTR_REGCOUNT
	.align		4
.L_7:
        /*0030*/ 	.byte	0x04, 0x2f
        /*0032*/ 	.short	(.L_9 - .L_8)
	.align		4
.L_8:
        /*0034*/ 	.word	index@(_Z6phase3Piii)
        /*0038*/ 	.word	0x00000022


	//----- nvinfo : EIATTR_FRAME_SIZE
	.align		4
.L_9:
        /*003c*/ 	.byte	0x04, 0x11
        /*003e*/ 	.short	(.L_11 - .L_10)
	.align		4
.L_10:
        /*0040*/ 	.word	index@(_Z6phase3Piii)
        /*0044*/ 	.word	0x00000000


	//----- nvinfo : EIATTR_MIN_STACK_SIZE
	.align		4
.L_11:
        /*0048*/ 	.byte	0x04, 0x12
        /*004a*/ 	.short	(.L_13 - .L_12)
	.align		4
.L_12:
        /*004c*/ 	.word	index@(_Z6phase3Piii)
        /*0050*/ 	.word	0x00000000


	//----- nvinfo : EIATTR_MIN_STACK_SIZE
	.align		4
.L_13:
        /*0054*/ 	.byte	0x04, 0x12
        /*0056*/ 	.short	(.L_15 - .L_14)
	.align		4
.L_14:
        /*0058*/ 	.word	index@(_Z6phase2Piii)
        /*005c*/ 	.word	0x00000000


	//----- nvinfo : EIATTR_MIN_STACK_SIZE
	.align		4
.L_15:
        /*0060*/ 	.byte	0x04, 0x12
        /*0062*/ 	.short	(.L_17 - .L_16)
	.align		4
.L_16:
        /*0064*/ 	.word	index@(_Z6phase1Piii)
        /*0068*/ 	.word	0x00000000
.L_17:


//--------------------- .nv.compat                --------------------------
	.section	.nv.compat,"",@"SHT_CUDA_COMPAT_INFO"
	.align	4
        /*0000*/ 	.byte	0x02, 0x09, 0x00, 0x00, 0x02, 0x02, 0x01, 0x00, 0x02, 0x05, 0x05, 0x00, 0x03, 0x07, 0x01, 0x01
        /*0010*/ 	.byte	0x02, 0x03, 0x00, 0x00, 0x02, 0x06, 0x01, 0x00, 0x04, 0x0b, 0x08, 0x00, 0x09, 0x00, 0x00, 0x00
        /*0020*/ 	.byte	0x00, 0x00, 0x00, 0x00


//--------------------- .nv.info._Z6phase3Piii    --------------------------
	.section	.nv.info._Z6phase3Piii,"",@"SHT_CUDA_INFO"
	.sectionflags	@""
	.align	4


	//----- nvinfo : EIATTR_CUDA_API_VERSION
	.align		4
        /*0000*/ 	.byte	0x04, 0x37
        /*0002*/ 	.short	(.L_19 - .L_18)
.L_18:
        /*0004*/ 	.word	0x00000082


	//----- nvinfo : EIATTR_KPARAM_INFO
	.align		4
.L_19:
        /*0008*/ 	.byte	0x04, 0x17
        /*000a*/ 	.short	(.L_21 - .L_20)
.L_20:
        /*000c*/ 	.word	0x00000000
        /*0010*/ 	.short	0x0002
        /*0012*/ 	.short	0x000c
        /*0014*/ 	.byte	0x00, 0xf0, 0x11, 0x00


	//----- nvinfo : EIATTR_KPARAM_INFO
	.align		4
.L_21:
        /*0018*/ 	.byte	0x04, 0x17
        /*001a*/ 	.short	(.L_23 - .L_22)
.L_22:
        /*001c*/ 	.word	0x00000000
        /*0020*/ 	.short	0x0001
        /*0022*/ 	.short	0x0008
        /*0024*/ 	.byte	0x00, 0xf0, 0x11, 0x00


	//----- nvinfo : EIATTR_KPARAM_INFO
	.align		4
.L_23:
        /*0028*/ 	.byte	0x04, 0x17
        /*002a*/ 	.short	(.L_25 - .L_24)
.L_24:
        /*002c*/ 	.word	0x00000000
        /*0030*/ 	.short	0x0000
        /*0032*/ 	.short	0x0000
        /*0034*/ 	.byte	0x00, 0xf5, 0x21, 0x00


	//----- nvinfo : EIATTR_SPARSE_MMA_MASK
	.align		4
.L_25:
        /*0038*/ 	.byte	0x03, 0x50
        /*003a*/ 	.short	0x0000


	//----- nvinfo : EIATTR_MAXREG_COUNT
	.align		4
        /*003c*/ 	.byte	0x03, 0x1b
        /*003e*/ 	.short	0x00ff


	//----- nvinfo : EIATTR_NUM_BARRIERS
	.align		4
        /*0040*/ 	.byte	0x02, 0x4c
        /*0042*/ 	.byte	0x01
	.zero		1


	//----- nvinfo : EIATTR_MERCURY_ISA_VERSION
	.align		4
        /*0044*/ 	.byte	0x03, 0x5f
        /*0046*/ 	.short	0x0101


	//----- nvinfo : EIATTR_VRC_CTA_INIT_COUNT
	.align		4
        /*0048*/ 	.byte	0x02, 0x4a
	.zero		1
	.zero		1


	//----- nvinfo : EIATTR_EXIT_INSTR_OFFSETS
	.align		4
        /*004c*/ 	.byte	0x04, 0x1c
        /*004e*/ 	.short	(.L_27 - .L_26)


	//   ....[0]....
.L_26:
        /*0050*/ 	.word	0x000010c0


	//----- nvinfo : EIATTR_CBANK_PARAM_SIZE
	.align		4
.L_27:
        /*0054*/ 	.byte	0x03, 0x19
        /*0056*/ 	.short	0x0010


	//----- nvinfo : EIATTR_PARAM_CBANK
	.align		4
        /*0058*/ 	.byte	0x04, 0x0a
        /*005a*/ 	.short	(.L_29 - .L_28)
	.align		4
.L_28:
        /*005c*/ 	.word	index@(.nv.constant0._Z6phase3Piii)
        /*0060*/ 	.short	0x0380
        /*0062*/ 	.short	0x0010


	//----- nvinfo : EIATTR_SW_WAR
	.align		4
.L_29:
        /*0064*/ 	.byte	0x04, 0x36
        /*0066*/ 	.short	(.L_31 - .L_30)
.L_30:
        /*0068*/ 	.word	0x00000008
.L_31:


//--------------------- .nv.info._Z6phase2Piii    --------------------------
	.section	.nv.info._Z6phase2Piii,"",@"SHT_CUDA_INFO"
	.sectionflags	@""
	.align	4


	//----- nvinfo : EIATTR_CUDA_API_VERSION
	.align		4
        /*0000*/ 	.byte	0x04, 0x37
        /*0002*/ 	.short	(.L_33 - .L_32)
.L_32:
        /*0004*/ 	.word	0x00000082


	//----- nvinfo : EIATTR_KPARAM_INFO
	.align		4
.L_33:
        /*0008*/ 	.byte	0x04, 0x17
        /*000a*/ 	.short	(.L_35 - .L_34)
.L_34:
        /*000c*/ 	.word	0x00000000
        /*0010*/ 	.short	0x0002
        /*0012*/ 	.short	0x000c
        /*0014*/ 	.byte	0x00, 0xf0, 0x11, 0x00


	//----- nvinfo : EIATTR_KPARAM_INFO
	.align		4
.L_35:
        /*0018*/ 	.byte	0x04, 0x17
        /*001a*/ 	.short	(.L_37 - .L_36)
.L_36:
        /*001c*/ 	.word	0x00000000
        /*0020*/ 	.short	0x0001
        /*0022*/ 	.short	0x0008
        /*0024*/ 	.byte	0x00, 0xf0, 0x11, 0x00


	//----- nvinfo : EIATTR_KPARAM_INFO
	.align		4
.L_37:
        /*0028*/ 	.byte	0x04, 0x17
        /*002a*/ 	.short	(.L_39 - .L_38)
.L_38:
        /*002c*/ 	.word	0x00000000
        /*0030*/ 	.short	0x0000
        /*0032*/ 	.short	0x0000
        /*0034*/ 	.byte	0x00, 0xf5, 0x21, 0x00


	//----- nvinfo : EIATTR_SPARSE_MMA_MASK
	.align		4
.L_39:
        /*0038*/ 	.byte	0x03, 0x50
        /*003a*/ 	.short	0x0000


	//----- nvinfo : EIATTR_MAXREG_COUNT
	.align		4
        /*003c*/ 	.byte	0x03, 0x1b
        /*003e*/ 	.short	0x00ff


	//----- nvinfo : EIATTR_NUM_BARRIERS
	.align		4
        /*0040*/ 	.byte	0x02, 0x4c
        /*0042*/ 	.byte	0x01
	.zero		1


	//----- nvinfo : EIATTR_MERCURY_ISA_VERSION
	.align		4
        /*0044*/ 	.byte	0x03, 0x5f
        /*0046*/ 	.short	0x0101


	//----- nvinfo : EIATTR_VRC_CTA_INIT_COUNT
	.align		4
        /*0048*/ 	.byte	0x02, 0x4a
	.zero		1
	.zero		1


	//----- nvinfo : EIATTR_EXIT_INSTR_OFFSETS
	.align		4
        /*004c*/ 	.byte	0x04, 0x1c
        /*004e*/ 	.short	(.L_41 - .L_40)


	//   ....[0]....
.L_40:
        /*0050*/ 	.word	0x00003ed0


	//----- nvinfo : EIATTR_CBANK_PARAM_SIZE
	.align		4
.L_41:
        /*0054*/ 	.byte	0x03, 0x19
        /*0056*/ 	.short	0x0010


	//----- nvinfo : EIATTR_PARAM_CBANK
	.align		4
        /*0058*/ 	.byte	0x04, 0x0a
        /*005a*/ 	.short	(.L_43 - .L_42)
	.align		4
.L_42:
        /*005c*/ 	.word	index@(.nv.constant0._Z6phase2Piii)
        /*0060*/ 	.short	0x0380
        /*0062*/ 	.short	0x0010


	//----- nvinfo : EIATTR_SW_WAR
	.align		4
.L_43:
        /*0064*/ 	.byte	0x04, 0x36
        /*0066*/ 	.short	(.L_45 - .L_44)
.L_44:
        /*0068*/ 	.word	0x00000008
.L_45:


//--------------------- .nv.info._Z6phase1Piii    --------------------------
	.section	.nv.info._Z6phase1Piii,"",@"SHT_CUDA_INFO"
	.sectionflags	@""
	.align	4


	//----- nvinfo : EIATTR_CUDA_API_VERSION
	.align		4
        /*0000*/ 	.byte	0x04, 0x37
        /*0002*/ 	.short	(.L_47 - .L_46)
.L_46:
        /*0004*/ 	.word	0x00000082


	//----- nvinfo : EIATTR_KPARAM_INFO
	.align		4
.L_47:
        /*0008*/ 	.byte	0x04, 0x17
        /*000a*/ 	.short	(.L_49 - .L_48)
.L_48:
        /*000c*/ 	.word	0x00000000
        /*0010*/ 	.short	0x0002
        /*0012*/ 	.short	0x000c
        /*0014*/ 	.byte	0x00, 0xf0, 0x11, 0x00


	//----- nvinfo : EIATTR_KPARAM_INFO
	.align		4
.L_49:
        /*0018*/ 	.byte	0x04, 0x17
        /*001a*/ 	.short	(.L_51 - .L_50)
.L_50:
        /*001c*/ 	.word	0x00000000
        /*0020*/ 	.short	0x0001
        /*0022*/ 	.short	0x0008
        /*0024*/ 	.byte	0x00, 0xf0, 0x11, 0x00


	//----- nvinfo : EIATTR_KPARAM_INFO
	.align		4
.L_51:
        /*0028*/ 	.byte	0x04, 0x17
        /*002a*/ 	.short	(.L_53 - .L_52)
.L_52:
        /*002c*/ 	.word	0x00000000
        /*0030*/ 	.short	0x0000
        /*0032*/ 	.short	0x0000
        /*0034*/ 	.byte	0x00, 0xf5, 0x21, 0x00


	//----- nvinfo : EIATTR_SPARSE_MMA_MASK
	.align		4
.L_53:
        /*0038*/ 	.byte	0x03, 0x50
        /*003a*/ 	.short	0x0000


	//----- nvinfo : EIATTR_MAXREG_COUNT
	.align		4
        /*003c*/ 	.byte	0x03, 0x1b
        /*003e*/ 	.short	0x00ff


	//----- nvinfo : EIATTR_NUM_BARRIERS
	.align		4
        /*0040*/ 	.byte	0x02, 0x4c
        /*0042*/ 	.byte	0x01
	.zero		1


	//----- nvinfo : EIATTR_MERCURY_ISA_VERSION
	.align		4
        /*0044*/ 	.byte	0x03, 0x5f
        /*0046*/ 	.short	0x0101


	//----- nvinfo : EIATTR_VRC_CTA_INIT_COUNT
	.align		4
        /*0048*/ 	.byte	0x02, 0x4a
	.zero		1
	.zero		1


	//----- nvinfo : EIATTR_EXIT_INSTR_OFFSETS
	.align		4
        /*004c*/ 	.byte	0x04, 0x1c
        /*004e*/ 	.short	(.L_55 - .L_54)


	//   ....[0]....
.L_54:
        /*0050*/ 	.word	0x00002ca0


	//----- nvinfo : EIATTR_CBANK_PARAM_SIZE
	.align		4
.L_55:
        /*0054*/ 	.byte	0x03, 0x19
        /*0056*/ 	.short	0x0010


	//----- nvinfo : EIATTR_PARAM_CBANK
	.align		4
        /*0058*/ 	.byte	0x04, 0x0a
        /*005a*/ 	.short	(.L_57 - .L_56)
	.align		4
.L_56:
        /*005c*/ 	.word	index@(.nv.constant0._Z6phase1Piii)
        /*0060*/ 	.short	0x0380
        /*0062*/ 	.short	0x0010


	//----- nvinfo : EIATTR_SW_WAR
	.align		4
.L_57:
        /*0064*/ 	.byte	0x04, 0x36
        /*0066*/ 	.short	(.L_59 - .L_58)
.L_58:
        /*0068*/ 	.word	0x00000008
.L_59:


//--------------------- .nv.callgraph             --------------------------
	.section	.nv.callgraph,"",@"SHT_CUDA_CALLGRAPH"
	.align	4
	.sectionentsize	8
	.align		4
        /*0000*/ 	.word	0x00000000
	.align		4
        /*0004*/ 	.word	0xffffffff
	.align		4
        /*0008*/ 	.word	0x00000000
	.align		4
        /*000c*/ 	.word	0xfffffffe
	.align		4
        /*0010*/ 	.word	0x00000000
	.align		4
        /*0014*/ 	.word	0xfffffffd
	.align		4
        /*0018*/ 	.word	0x00000000
	.align		4
        /*001c*/ 	.word	0xfffffffc


//--------------------- .text._Z6phase3Piii       --------------------------
	.section	.text._Z6phase3Piii,"ax",@progbits
	.align	128
        .global         _Z6phase3Piii
        .type           _Z6phase3Piii,@function
        .size           _Z6phase3Piii,(.L_x_6 - _Z6phase3Piii)
        .other          _Z6phase3Piii,@"STO_CUDA_ENTRY STV_DEFAULT"
_Z6phase3Piii:
.text._Z6phase3Piii:
[----:B------:R-:W-:Y:S01]  /*0000*/  LDC R1, c[0x0][0x37c] ;  /* 0x0000df00ff017b82 */ /* 0x000fe20000000800 */
[----:B------:R-:W0:Y:S07]  /*0010*/  S2R R0, SR_TID.Y ;  /* 0x0000000000007919 */ /* 0x000e2e0000002200 */
[----:B------:R-:W1:Y:S01]  /*0020*/  LDC.64 R10, c[0x0][0x388] ;  /* 0x0000e200ff0a7b82 */ /* 0x000e620000000a00 */
[----:B------:R-:W2:Y:S01]  /*0030*/  LDCU.64 UR8, c[0x0][0x358] ;  /* 0x00006b00ff0877ac */ /* 0x000ea20008000a00 */
[----:B------:R-:W1:Y:S01]  /*0040*/  S2R R3, SR_TID.X ;  /* 0x0000000000037919 */ /* 0x000e620000002100 */
[----:B------:R-:W3:Y:S05]  /*0050*/  S2R R2, SR_CTAID.X ;  /* 0x0000000000027919 */ /* 0x000eea0000002500 */
[----:B------:R-:W4:Y:S01]  /*0060*/  LDC.64 R6, c[0x0][0x380] ;  /* 0x0000e000ff067b82 */ /* 0x000f220000000a00 */
[----:B------:R-:W5:Y:S01]  /*0070*/  S2R R4, SR_CTAID.Y ;  /* 0x0000000000047919 */ /* 0x000f620000002600 */
[----:B0-----:R-:W-:-:S02]  /*0080*/  IMAD.SHL.U32 R5, R0, 0x4, RZ ;  /* 0x0000000400057824 */ /* 0x001fc400078e00ff */
[--C-:B-1----:R-:W-:Y:S02]  /*0090*/  IMAD R8, R10, 0x40, R3.reuse ;  /* 0x000000400a087824 */ /* 0x102fe400078e0203 */
[----:B---3--:R-:W-:Y:S02]  /*00a0*/  IMAD R2, R2, 0x40, R3 ;  /* 0x0000004002027824 */ /* 0x008fe400078e0203 */
[--C-:B-----5:R-:W-:Y:S02]  /*00b0*/  IMAD R4, R4, 0x40, R5.reuse ;  /* 0x0000004004047824 */ /* 0x120fe400078e0205 */
[----:B------:R-:W-:Y:S02]  /*00c0*/  IMAD R5, R10, 0x40, R5 ;  /* 0x000000400a057824 */ /* 0x000fe400078e0205 */
[-CC-:B------:R-:W-:Y:S02]  /*00d0*/  IMAD R29, R2, R11.reuse, R4.reuse ;  /* 0x0000000b021d7224 */ /* 0x180fe400078e0204 */
[----:B------:R-:W-:-:S02]  /*00e0*/  IMAD R9, R8, R11, R4 ;  /* 0x0000000b08097224 */ /* 0x000fc400078e0204 */
[----:B------:R-:W-:Y:S02]  /*00f0*/  IMAD R11, R2, R11, R5 ;  /* 0x0000000b020b7224 */ /* 0x000fe400078e0205 */
[----:B----4-:R-:W-:-:S04]  /*0100*/  IMAD.WIDE R28, R29, 0x4, R6 ;  /* 0x000000041d1c7825 */ /* 0x010fc800078e0206 */
[--C-:B------:R-:W-:Y:S01]  /*0110*/  IMAD.WIDE R4, R9, 0x4, R6.reuse ;  /* 0x0000000409047825 */ /* 0x100fe200078e0206 */
[----:B--2---:R-:W2:Y:S03]  /*0120*/  LDG.E R2, desc[UR8][R28.64] ;  /* 0x000000081c027981 */ /* 0x004ea6000c1e1900 */
[----:B------:R-:W-:Y:S01]  /*0130*/  IMAD.WIDE R6, R11, 0x4, R6 ;  /* 0x000000040b067825 */ /* 0x000fe200078e0206 */
[----:B------:R-:W3:Y:S04]  /*0140*/  LDG.E R8, desc[UR8][R4.64] ;  /* 0x0000000804087981 */ /* 0x000ee8000c1e1900 */
[----:B------:R-:W4:Y:S04]  /*0150*/  LDG.E R10, desc[UR8][R6.64] ;  /* 0x00000008060a7981 */ /* 0x000f28000c1e1900 */
[----:B------:R-:W5:Y:S04]  /*0160*/  LDG.E R12, desc[UR8][R28.64+0x4] ;  /* 0x000004081c0c7981 */ /* 0x000f68000c1e1900 */
[----:B------:R-:W5:Y:S04]  /*0170*/  LDG.E R14, desc[UR8][R4.64+0x4] ;  /* 0x00000408040e7981 */ /* 0x000f68000c1e1900 */
[----:B------:R-:W5:Y:S04]  /*0180*/  LDG.E R16, desc[UR8][R6.64+0x4] ;  /* 0x0000040806107981 */ /* 0x000f68000c1e1900 */
[----:B------:R-:W5:Y:S04]  /*0190*/  LDG.E R18, desc[UR8][R28.64+0x8] ;  /* 0x000008081c127981 */ /* 0x000f68000c1e1900 */
[----:B------:R-:W5:Y:S04]  /*01a0*/  LDG.E R20, desc[UR8][R4.64+0x8] ;  /* 0x0000080804147981 */ /* 0x000f68000c1e1900 */
[----:B------:R-:W5:Y:S04]  /*01b0*/  LDG.E R22, desc[UR8][R6.64+0x8] ;  /* 0x0000080806167981 */ /* 0x000f68000c1e1900 */
[----:B------:R-:W5:Y:S04]  /*01c0*/  LDG.E R24, desc[UR8][R28.64+0xc] ;  /* 0x00000c081c187981 */ /* 0x000f68000c1e1900 */
[----:B------:R0:W5:Y:S04]  /*01d0*/  LDG.E R26, desc[UR8][R4.64+0xc] ;  /* 0x00000c08041a7981 */ /* 0x000168000c1e1900 */
[----:B------:R-:W5:Y:S01]  /*01e0*/  LDG.E R30, desc[UR8][R6.64+0xc] ;  /* 0x00000c08061e7981 */ /* 0x000f62000c1e1900 */
[----:B------:R-:W1:Y:S01]  /*01f0*/  S2UR UR7, SR_CgaCtaId ;  /* 0x00000000000779c3 */ /* 0x000e620000008800 */
[----:B------:R-:W-:-:S02]  /*0200*/  UMOV UR4, 0x400 ;  /* 0x0000040000047882 */ /* 0x000fc40000000000 */
[----:B------:R-:W-:Y:S02]  /*0210*/  UIADD3 UR5, UPT, UPT, UR4, 0x4000, URZ ;  /* 0x0000400004057890 */ /* 0x000fe4000fffe0ff */
[----:B------:R-:W-:Y:S02]  /*0220*/  UIADD3 UR6, UPT, UPT, UR4, 0x8000, URZ ;  /* 0x0000800004067890 */ /* 0x000fe4000fffe0ff */
[----:B-1----:R-:W-:Y:S02]  /*0230*/  ULEA UR4, UR7, UR4, 0x18 ;  /* 0x0000000407047291 */ /* 0x002fe4000f8ec0ff */
[----:B------:R-:W-:Y:S02]  /*0240*/  ULEA UR5, UR7, UR5, 0x18 ;  /* 0x0000000507057291 */ /* 0x000fe4000f8ec0ff */
[----:B------:R-:W-:Y:S02]  /*0250*/  ULEA UR6, UR7, UR6, 0x18 ;  /* 0x0000000607067291 */ /* 0x000fe4000f8ec0ff */
[----:B------:R-:W-:-:S02]  /*0260*/  LEA R9, R3, UR4, 0x2 ;  /* 0x0000000403097c11 */ /* 0x000fc4000f8e10ff */
[C---:B------:R-:W-:Y:S02]  /*0270*/  LEA R11, R3.reuse, UR5, 0x2 ;  /* 0x00000005030b7c11 */ /* 0x040fe4000f8e10ff */
[----:B------:R-:W-:Y:S01]  /*0280*/  LEA R13, R3, UR6, 0x2 ;  /* 0x00000006030d7c11 */ /* 0x000fe2000f8e10ff */
[C---:B------:R-:W-:Y:S02]  /*0290*/  IMAD R15, R0.reuse, 0x400, R9 ;  /* 0x00000400000f7824 */ /* 0x040fe400078e0209 */
[C---:B------:R-:W-:Y:S02]  /*02a0*/  IMAD R17, R0.reuse, 0x400, R11 ;  /* 0x0000040000117824 */ /* 0x040fe400078e020b */
[C---:B------:R-:W-:Y:S01]  /*02b0*/  IMAD R19, R0.reuse, 0x400, R13 ;  /* 0x0000040000137824 */ /* 0x040fe200078e020d */
[----:B0-----:R-:W-:-:S05]  /*02c0*/  LEA R4, R0, UR4, 0xa ;  /* 0x0000000400047c11 */ /* 0x001fca000f8e50ff */
[----:B------:R-:W-:Y:S01]  /*02d0*/  IMAD R4, R3, 0x4, R4 ;  /* 0x0000000403047824 */ /* 0x000fe200078e0204 */
[----:B------:R-:W-:Y:S01]  /*02e0*/  UMOV UR4, 0x200 ;  /* 0x0000020000047882 */ /* 0x000fe20000000000 */
[----:B--2---:R0:W-:Y:S04]  /*02f0*/  STS [R15], R2 ;  /* 0x000000020f007388 */ /* 0x0041e80000000800 */
[----:B---3--:R1:W-:Y:S04]  /*0300*/  STS [R17], R8 ;  /* 0x0000000811007388 */ /* 0x0083e80000000800 */
[----:B----4-:R1:W-:Y:S04]  /*0310*/  STS [R19], R10 ;  /* 0x0000000a13007388 */ /* 0x0103e80000000800 */
[----:B-----5:R1:W-:Y:S04]  /*0320*/  STS [R15+0x100], R12 ;  /* 0x0001000c0f007388 */ /* 0x0203e80000000800 */
[----:B------:R1:W-:Y:S04]  /*0330*/  STS [R17+0x100], R14 ;  /* 0x0001000e11007388 */ /* 0x0003e80000000800 */
[----:B------:R1:W-:Y:S04]  /*0340*/  STS [R19+0x100], R16 ;  /* 0x0001001013007388 */ /* 0x0003e80000000800 */
[----:B------:R1:W-:Y:S04]  /*0350*/  STS [R15+0x200], R18 ;  /* 0x000200120f007388 */ /* 0x0003e80000000800 */
[----:B------:R1:W-:Y:S04]  /*0360*/  STS [R17+0x200], R20 ;  /* 0x0002001411007388 */ /* 0x0003e80000000800 */
[----:B------:R1:W-:Y:S04]  /*0370*/  STS [R19+0x200], R22 ;  /* 0x0002001613007388 */ /* 0x0003e80000000800 */
[----:B------:R1:W-:Y:S04]  /*0380*/  STS [R15+0x300], R24 ;  /* 0x000300180f007388 */ /* 0x0003e80000000800 */
[----:B------:R1:W-:Y:S04]  /*0390*/  STS [R17+0x300], R26 ;  /* 0x0003001a11007388 */ /* 0x0003e80000000800 */
[----:B------:R1:W-:Y:S01]  /*03a0*/  STS [R19+0x300], R30 ;  /* 0x0003001e13007388 */ /* 0x0003e20000000800 */
[----:B------:R-:W-:Y:S06]  /*03b0*/  BAR.SYNC.DEFER_BLOCKING 0x0 ;  /* 0x0000000000007b1d */ /* 0x000fec0000010000 */
[----:B------:R1:W2:Y:S04]  /*03c0*/  LDS R9, [R4] ;  /* 0x0000000004097984 */ /* 0x0002a80000000800 */
[----:B------:R1:W3:Y:S04]  /*03d0*/  LDS R5, [R4+0x100] ;  /* 0x0001000004057984 */ /* 0x0002e80000000800 */
[----:B------:R1:W4:Y:S04]  /*03e0*/  LDS R7, [R4+0x200] ;  /* 0x0002000004077984 */ /* 0x0003280000000800 */
[----:B------:R1:W1:Y:S01]  /*03f0*/  LDS R11, [R4+0x300] ;  /* 0x00030000040b7984 */ /* 0x0002620000000800 */
[----:B0-----:R-:W-:Y:S01]  /*0400*/  LEA R2, R0, UR5, 0xa ;  /* 0x0000000500027c11 */ /* 0x001fe2000f8e50ff */
[----:B------:R-:W-:-:S04]  /*0410*/  VIADD R0, R13, 0x1000 ;  /* 0x000010000d007836 */ /* 0x000fc80000000000 */
[----:B------:R-:W-:-:S07]  /*0420*/  VIADD R2, R2, 0x200 ;  /* 0x0000020002027836 */ /* 0x000fce0000000000 */
.L_x_0:
[----:B------:R-:W-:Y:S01]  /*0430*/  LDS R3, [R0+-0x1000] ;  /* 0xfff0000000037984 */ /* 0x000fe20000000800 */
[----:B------:R-:W-:-:S03]  /*0440*/  UIADD3 UR4, UPT, UPT, UR4, 0x80, URZ ;  /* 0x0000008004047890 */ /* 0x000fc6000fffe0ff */
[----:B-1----:R-:W3:Y:S01]  /*0450*/  LDS.128 R16, [R2+-0x100] ;  /* 0xffff000002107984 */ /* 0x002ee20000000c00 */
[----:B------:R-:W-:-:S03]  /*0460*/  UISETP.NE.AND UP0, UPT, UR4, 0x300, UPT ;  /* 0x000003000400788c */ /* 0x000fc6000bf05270 */
[----:B------:R-:W2:Y:S04]  /*0470*/  LDS.128 R12, [R2+-0x200] ;  /* 0xfffe0000020c7984 */ /* 0x000ea80000000c00 */
[----:B------:R-:W4:Y:S04]  /*0480*/  LDS.128 R20, [R2] ;  /* 0x0000000002147984 */ /* 0x000f280000000c00 */
[----:B------:R-:W0:Y:S04]  /*0490*/  LDS.128 R24, [R2+0x100] ;  /* 0x0001000002187984 */ /* 0x000e280000000c00 */
[----:B------:R-:W1:Y:S04]  /*04a0*/  LDS R4, [R0+-0xf00] ;  /* 0xfff1000000047984 */ /* 0x000e680000000800 */
[----:B------:R-:W5:Y:S04]  /*04b0*/  LDS R31, [R0+-0xe00] ;  /* 0xfff20000001f7984 */ /* 0x000f680000000800 */
[----:B------:R-:W-:Y:S01]  /*04c0*/  LDS R30, [R0+-0x200] ;  /* 0xfffe0000001e7984 */ /* 0x000fe20000000800 */
[----:B---3--:R-:W-:-:S03]  /*04d0*/  VIADDMNMX R5, R16, R3, R5, PT ;  /* 0x0000000310057246 */ /* 0x008fc60003800105 */
[----:B------:R-:W3:Y:S01]  /*04e0*/  LDS R16, [R0+-0xd00] ;  /* 0xfff3000000107984 */ /* 0x000ee20000000800 */
[-C--:B--2---:R-:W-:Y:S02]  /*04f0*/  VIADDMNMX R12, R12, R3.reuse, R9, PT ;  /* 0x000000030c0c7246 */ /* 0x084fe40003800109 */
[-C--:B----4-:R-:W-:Y:S02]  /*0500*/  VIADDMNMX R20, R20, R3.reuse, R7, PT ;  /* 0x0000000314147246 */ /* 0x090fe40003800107 */
[----:B0-----:R-:W-:Y:S02]  /*0510*/  VIADDMNMX R24, R24, R3, R11, PT ;  /* 0x0000000318187246 */ /* 0x001fe4000380010b */
[----:B------:R-:W-:Y:S01]  /*0520*/  LDS R3, [R0+-0xc00] ;  /* 0xfff4000000037984 */ /* 0x000fe20000000800 */
[----:B-1----:R-:W-:-:S03]  /*0530*/  VIADDMNMX R13, R13, R4, R12, PT ;  /* 0x000000040d0d7246 */ /* 0x002fc6000380010c */
[----:B------:R-:W0:Y:S01]  /*0540*/  LDS.128 R8, [R2+-0x1f0] ;  /* 0xfffe100002087984 */ /* 0x000e220000000c00 */
[-C--:B------:R-:W-:Y:S02]  /*0550*/  VIADDMNMX R21, R21, R4.reuse, R20, PT ;  /* 0x0000000415157246 */ /* 0x080fe40003800114 */
[-C--:B------:R-:W-:Y:S01]  /*0560*/  VIADDMNMX R17, R17, R4.reuse, R5, PT ;  /* 0x0000000411117246 */ /* 0x080fe20003800105 */
[----:B------:R-:W1:Y:S01]  /*0570*/  LDS R12, [R0+-0xb00] ;  /* 0xfff50000000c7984 */ /* 0x000e620000000800 */
[----:B------:R-:W-:Y:S02]  /*0580*/  VIADDMNMX R24, R25, R4, R24, PT ;  /* 0x0000000419187246 */ /* 0x000fe40003800118 */
[-C--:B-----5:R-:W-:Y:S01]  /*0590*/  VIADDMNMX R13, R14, R31.reuse, R13, PT ;  /* 0x0000001f0e0d7246 */ /* 0x0a0fe2000380010d */
[----:B------:R-:W2:Y:S01]  /*05a0*/  LDS.128 R4, [R2+-0xf0] ;  /* 0xffff100002047984 */ /* 0x000ea20000000c00 */
[-C--:B------:R-:W-:Y:S02]  /*05b0*/  VIADDMNMX R21, R22, R31.reuse, R21, PT ;  /* 0x0000001f16157246 */ /* 0x080fe40003800115 */
[----:B------:R-:W-:-:S02]  /*05c0*/  VIADDMNMX R17, R18, R31, R17, PT ;  /* 0x0000001f12117246 */ /* 0x000fc40003800111 */
[----:B------:R-:W-:Y:S02]  /*05d0*/  VIADDMNMX R24, R26, R31, R24, PT ;  /* 0x0000001f1a187246 */ /* 0x000fe40003800118 */
[----:B------:R-:W4:Y:S01]  /*05e0*/  LDS R31, [R0+-0xa00] ;  /* 0xfff60000001f7984 */ /* 0x000f220000000800 */
[-C--:B---3--:R-:W-:Y:S02]  /*05f0*/  VIADDMNMX R15, R15, R16.reuse, R13, PT ;  /* 0x000000100f0f7246 */ /* 0x088fe4000380010d */
[-C--:B------:R-:W-:Y:S02]  /*0600*/  VIADDMNMX R19, R19, R16.reuse, R17, PT ;  /* 0x0000001013137246 */ /* 0x080fe40003800111 */
[-C--:B------:R-:W-:Y:S02]  /*0610*/  VIADDMNMX R13, R23, R16.reuse, R21, PT ;  /* 0x00000010170d7246 */ /* 0x080fe40003800115 */
[----:B------:R-:W-:Y:S01]  /*0620*/  VIADDMNMX R16, R27, R16, R24, PT ;  /* 0x000000101b107246 */ /* 0x000fe20003800118 */
[----:B------:R-:W3:Y:S04]  /*0630*/  LDS.128 R20, [R2+0x10] ;  /* 0x0000100002147984 */ /* 0x000ee80000000c00 */
[----:B------:R-:W5:Y:S01]  /*0640*/  LDS.128 R24, [R2+0x110] ;  /* 0x0001100002187984 */ /* 0x000f620000000c00 */
[----:B0-----:R-:W-:-:S03]  /*0650*/  VIADDMNMX R15, R8, R3, R15, PT ;  /* 0x00000003080f7246 */ /* 0x001fc6000380010f */
[----:B------:R-:W0:Y:S01]  /*0660*/  LDS R8, [R0+-0x900] ;  /* 0xfff7000000087984 */ /* 0x000e220000000800 */
[----:B-1----:R-:W-:Y:S02]  /*0670*/  VIADDMNMX R9, R9, R12, R15, PT ;  /* 0x0000000c09097246 */ /* 0x002fe4000380010f */
[----:B--2---:R-:W-:-:S04]  /*0680*/  VIADDMNMX R4, R4, R3, R19, PT ;  /* 0x0000000304047246 */ /* 0x004fc80003800113 */
[-C--:B------:R-:W-:Y:S02]  /*0690*/  VIADDMNMX R5, R5, R12.reuse, R4, PT ;  /* 0x0000000c05057246 */ /* 0x080fe40003800104 */
[----:B------:R-:W-:Y:S01]  /*06a0*/  LDS R4, [R0+-0x700] ;  /* 0xfff9000000047984 */ /* 0x000fe20000000800 */
[-C--:B----4-:R-:W-:Y:S02]  /*06b0*/  VIADDMNMX R9, R10, R31.reuse, R9, PT ;  /* 0x0000001f0a097246 */ /* 0x090fe40003800109 */
[----:B------:R-:W-:Y:S02]  /*06c0*/  VIADDMNMX R5, R6, R31, R5, PT ;  /* 0x0000001f06057246 */ /* 0x000fe40003800105 */
[-C--:B---3--:R-:W-:Y:S02]  /*06d0*/  VIADDMNMX R13, R20, R3.reuse, R13, PT ;  /* 0x00000003140d7246 */ /* 0x088fe4000380010d */
[----:B-----5:R-:W-:Y:S02]  /*06e0*/  VIADDMNMX R24, R24, R3, R16, PT ;  /* 0x0000000318187246 */ /* 0x020fe40003800110 */
[-C--:B------:R-:W-:Y:S01]  /*06f0*/  VIADDMNMX R21, R21, R12.reuse, R13, PT ;  /* 0x0000000c15157246 */ /* 0x080fe2000380010d */
[----:B------:R-:W-:Y:S01]  /*0700*/  LDS R3, [R0+-0x800] ;  /* 0xfff8000000037984 */ /* 0x000fe20000000800 */
[----:B------:R-:W-:-:S02]  /*0710*/  VIADDMNMX R24, R25, R12, R24, PT ;  /* 0x0000000c19187246 */ /* 0x000fc40003800118 */
[-C--:B------:R-:W-:Y:S01]  /*0720*/  VIADDMNMX R21, R22, R31.reuse, R21, PT ;  /* 0x0000001f16157246 */ /* 0x080fe20003800115 */
[----:B------:R-:W1:Y:S01]  /*0730*/  LDS.128 R12, [R2+-0xe0] ;  /* 0xffff2000020c7984 */ /* 0x000e620000000c00 */
[----:B------:R-:W-:Y:S02]  /*0740*/  VIADDMNMX R24, R26, R31, R24, PT ;  /* 0x0000001f1a187246 */ /* 0x000fe40003800118 */
[-C--:B0-----:R-:W-:Y:S01]  /*0750*/  VIADDMNMX R7, R7, R8.reuse, R5, PT ;  /* 0x0000000807077246 */ /* 0x081fe20003800105 */
[----:B------:R-:W0:Y:S01]  /*0760*/  LDS.128 R16, [R2+-0x1e0] ;  /* 0xfffe200002107984 */ /* 0x000e220000000c00 */
[-C--:B------:R-:W-:Y:S02]  /*0770*/  VIADDMNMX R11, R11, R8.reuse, R9, PT ;  /* 0x000000080b0b7246 */ /* 0x080fe40003800109 */
[-C--:B------:R-:W-:Y:S01]  /*0780*/  VIADDMNMX R5, R23, R8.reuse, R21, PT ;  /* 0x0000000817057246 */ /* 0x080fe20003800115 */
[----:B------:R-:W2:Y:S01]  /*0790*/  LDS R31, [R0+-0x600] ;  /* 0xfffa0000001f7984 */ /* 0x000ea20000000800 */
[----:B------:R-:W-:-:S03]  /*07a0*/  VIADDMNMX R8, R27, R8, R24, PT ;  /* 0x000000081b087246 */ /* 0x000fc60003800118 */
[----:B------:R-:W3:Y:S04]  /*07b0*/  LDS.128 R20, [R2+0x20] ;  /* 0x0000200002147984 */ /* 0x000ee80000000c00 */
[----:B------:R-:W4:Y:S01]  /*07c0*/  LDS.128 R24, [R2+0x120] ;  /* 0x0001200002187984 */ /* 0x000f220000000c00 */
[----:B-1----:R-:W-:-:S03]  /*07d0*/  VIADDMNMX R7, R12, R3, R7, PT ;  /* 0x000000030c077246 */ /* 0x002fc60003800107 */
[----:B------:R-:W1:Y:S01]  /*07e0*/  LDS R12, [R0+-0x500] ;  /* 0xfffb0000000c7984 */ /* 0x000e620000000800 */
[----:B0-----:R-:W-:Y:S02]  /*07f0*/  VIADDMNMX R11, R16, R3, R11, PT ;  /* 0x00000003100b7246 */ /* 0x001fe4000380010b */
[-C--:B------:R-:W-:Y:S02]  /*0800*/  VIADDMNMX R13, R13, R4.reuse, R7, PT ;  /* 0x000000040d0d7246 */ /* 0x080fe40003800107 */
[----:B------:R-:W-:Y:S02]  /*0810*/  VIADDMNMX R17, R17, R4, R11, PT ;  /* 0x0000000411117246 */ /* 0x000fe4000380010b */
[----:B--2---:R-:W-:Y:S02]  /*0820*/  VIADDMNMX R13, R14, R31, R13, PT ;  /* 0x0000001f0e0d7246 */ /* 0x004fe4000380010d */
[----:B---3--:R-:W-:Y:S02]  /*0830*/  VIADDMNMX R5, R20, R3, R5, PT ;  /* 0x0000000314057246 */ /* 0x008fe40003800105 */
[----:B------:R-:W-:Y:S01]  /*0840*/  VIADDMNMX R17, R18, R31, R17, PT ;  /* 0x0000001f12117246 */ /* 0x000fe20003800111 */
[----:B------:R-:W-:Y:S01]  /*0850*/  LDS R20, [R0+-0x300] ;  /* 0xfffd000000147984 */ /* 0x000fe20000000800 */
[----:B----4-:R-:W-:-:S02]  /*0860*/  VIADDMNMX R24, R24, R3, R8, PT ;  /* 0x0000000318187246 */ /* 0x010fc40003800108 */
[-C--:B------:R-:W-:Y:S01]  /*0870*/  VIADDMNMX R21, R21, R4.reuse, R5, PT ;  /* 0x0000000415157246 */ /* 0x080fe20003800105 */
[----:B------:R-:W-:Y:S01]  /*0880*/  LDS R3, [R0+-0x400] ;  /* 0xfffc000000037984 */ /* 0x000fe20000000800 */
[----:B------:R-:W-:Y:S02]  /*0890*/  VIADDMNMX R24, R25, R4, R24, PT ;  /* 0x0000000419187246 */ /* 0x000fe40003800118 */
[-C--:B------:R-:W-:Y:S01]  /*08a0*/  VIADDMNMX R14, R22, R31.reuse, R21, PT ;  /* 0x0000001f160e7246 */ /* 0x080fe20003800115 */
[----:B------:R-:W0:Y:S01]  /*08b0*/  LDS.128 R8, [R2+-0x1d0] ;  /* 0xfffe300002087984 */ /* 0x000e220000000c00 */
[----:B------:R-:W-:-:S03]  /*08c0*/  VIADDMNMX R24, R26, R31, R24, PT ;  /* 0x0000001f1a187246 */ /* 0x000fc60003800118 */
[----:B------:R-:W2:Y:S04]  /*08d0*/  LDS.128 R4, [R2+-0xd0] ;  /* 0xffff300002047984 */ /* 0x000ea80000000c00 */
[----:B------:R-:W-:Y:S01]  /*08e0*/  LDS R31, [R0+0xa00] ;  /* 0x000a0000001f7984 */ /* 0x000fe20000000800 */
[-C--:B-1----:R-:W-:Y:S02]  /*08f0*/  VIADDMNMX R22, R19, R12.reuse, R17, PT ;  /* 0x0000000c13167246 */ /* 0x082fe40003800111 */
[-C--:B------:R-:W-:Y:S01]  /*0900*/  VIADDMNMX R21, R15, R12.reuse, R13, PT ;  /* 0x0000000c0f157246 */ /* 0x080fe2000380010d */
[----:B------:R-:W1:Y:S01]  /*0910*/  LDS.128 R16, [R2+0x30] ;  /* 0x0000300002107984 */ /* 0x000e620000000c00 */
[-C--:B------:R-:W-:Y:S02]  /*0920*/  VIADDMNMX R23, R23, R12.reuse, R14, PT ;  /* 0x0000000c17177246 */ /* 0x080fe4000380010e */
[----:B------:R-:W-:-:S02]  /*0930*/  VIADDMNMX R27, R27, R12, R24, PT ;  /* 0x0000000c1b1b7246 */ /* 0x000fc40003800118 */
[----:B------:R-:W3:Y:S01]  /*0940*/  LDS.128 R12, [R2+0x130] ;  /* 0x00013000020c7984 */ /* 0x000ee20000000c00 */
[----:B0-----:R-:W-:-:S03]  /*0950*/  VIADDMNMX R22, R8, R3, R22, PT ;  /* 0x0000000308167246 */ /* 0x001fc60003800116 */
[----:B------:R-:W0:Y:S01]  /*0960*/  LDS R8, [R0+-0x100] ;  /* 0xffff000000087984 */ /* 0x000e220000000800 */
[-C--:B--2---:R-:W-:Y:S02]  /*0970*/  VIADDMNMX R4, R4, R3.reuse, R21, PT ;  /* 0x0000000304047246 */ /* 0x084fe40003800115 */
[-C--:B------:R-:W-:Y:S02]  /*0980*/  VIADDMNMX R9, R9, R20.reuse, R22, PT ;  /* 0x0000001409097246 */ /* 0x080fe40003800116 */
[----:B------:R-:W-:Y:S02]  /*0990*/  VIADDMNMX R5, R5, R20, R4, PT ;  /* 0x0000001405057246 */ /* 0x000fe40003800104 */
[-C--:B------:R-:W-:Y:S02]  /*09a0*/  VIADDMNMX R9, R10, R30.reuse, R9, PT ;  /* 0x0000001e0a097246 */ /* 0x080fe40003800109 */
[----:B------:R-:W-:Y:S01]  /*09b0*/  VIADDMNMX R5, R6, R30, R5, PT ;  /* 0x0000001e06057246 */ /* 0x000fe20003800105 */
[----:B------:R-:W-:Y:S01]  /*09c0*/  LDS R10, [R0+0x100] ;  /* 0x00010000000a7984 */ /* 0x000fe20000000800 */
[----:B-1----:R-:W-:-:S04]  /*09d0*/  VIADDMNMX R16, R16, R3, R23, PT ;  /* 0x0000000310107246 */ /* 0x002fc80003800117 */
[----:B------:R-:W-:Y:S02]  /*09e0*/  VIADDMNMX R17, R17, R20, R16, PT ;  /* 0x0000001411117246 */ /* 0x000fe40003800110 */
[----:B---3--:R-:W-:Y:S02]  /*09f0*/  VIADDMNMX R12, R12, R3, R27, PT ;  /* 0x000000030c0c7246 */ /* 0x008fe4000380011b */
[----:B------:R-:W-:Y:S01]  /*0a00*/  LDS R3, [R0] ;  /* 0x0000000000037984 */ /* 0x000fe20000000800 */
[----:B------:R-:W-:Y:S02]  /*0a10*/  VIADDMNMX R17, R18, R30, R17, PT ;  /* 0x0000001e12117246 */ /* 0x000fe40003800111 */
[----:B------:R-:W-:Y:S01]  /*0a20*/  VIADDMNMX R13, R13, R20, R12, PT ;  /* 0x000000140d0d7246 */ /* 0x000fe2000380010c */
[----:B------:R-:W1:Y:S03]  /*0a30*/  LDS.128 R24, [R2+-0x1c0] ;  /* 0xfffe400002187984 */ /* 0x000e660000000c00 */
[----:B------:R-:W-:Y:S01]  /*0a40*/  VIADDMNMX R14, R14, R30, R13, PT ;  /* 0x0000001e0e0e7246 */ /* 0x000fe2000380010d */
[----:B------:R-:W2:Y:S01]  /*0a50*/  LDS.128 R20, [R2+-0xc0] ;  /* 0xffff400002147984 */ /* 0x000ea20000000c00 */
[----:B0-----:R-:W-:-:S02]  /*0a60*/  VIADDMNMX R12, R11, R8, R9, PT ;  /* 0x000000080b0c7246 */ /* 0x001fc40003800109 */
[-C--:B------:R-:W-:Y:S02]  /*0a70*/  VIADDMNMX R9, R7, R8.reuse, R5, PT ;  /* 0x0000000807097246 */ /* 0x080fe40003800105 */
[-C--:B------:R-:W-:Y:S01]  /*0a80*/  VIADDMNMX R11, R19, R8.reuse, R17, PT ;  /* 0x00000008130b7246 */ /* 0x080fe20003800111 */
[----:B------:R-:W0:Y:S01]  /*0a90*/  LDS.128 R4, [R2+0x40] ;  /* 0x0000400002047984 */ /* 0x000e220000000c00 */
[----:B------:R-:W-:-:S03]  /*0aa0*/  VIADDMNMX R15, R15, R8, R14, PT ;  /* 0x000000080f0f7246 */ /* 0x000fc6000380010e */
[----:B------:R-:W3:Y:S01]  /*0ab0*/  LDS.128 R16, [R2+0x140] ;  /* 0x0001400002107984 */ /* 0x000ee20000000c00 */
[----:B-1----:R-:W-:-:S03]  /*0ac0*/  VIADDMNMX R12, R24, R3, R12, PT ;  /* 0x00000003180c7246 */ /* 0x002fc6000380010c */
[----:B------:R-:W1:Y:S01]  /*0ad0*/  LDS R24, [R0+0x200] ;  /* 0x0002000000187984 */ /* 0x000e620000000800 */
[----:B--2---:R-:W-:-:S03]  /*0ae0*/  VIADDMNMX R9, R20, R3, R9, PT ;  /* 0x0000000314097246 */ /* 0x004fc60003800109 */
[----:B------:R-:W2:Y:S01]  /*0af0*/  LDS R20, [R0+0x300] ;  /* 0x0003000000147984 */ /* 0x000ea20000000800 */
[-C--:B------:R-:W-:Y:S02]  /*0b00*/  VIADDMNMX R25, R25, R10.reuse, R12, PT ;  /* 0x0000000a19197246 */ /* 0x080fe4000380010c */
[-C--:B------:R-:W-:Y:S02]  /*0b10*/  VIADDMNMX R21, R21, R10.reuse, R9, PT ;  /* 0x0000000a15157246 */ /* 0x080fe40003800109 */
[-C--:B0-----:R-:W-:Y:S02]  /*0b20*/  VIADDMNMX R4, R4, R3.reuse, R11, PT ;  /* 0x0000000304047246 */ /* 0x081fe4000380010b */
[----:B---3--:R-:W-:Y:S02]  /*0b30*/  VIADDMNMX R16, R16, R3, R15, PT ;  /* 0x0000000310107246 */ /* 0x008fe4000380010f */
[----:B------:R-:W-:Y:S01]  /*0b40*/  LDS R3, [R0+0x400] ;  /* 0x0004000000037984 */ /* 0x000fe20000000800 */
[----:B------:R-:W-:-:S02]  /*0b50*/  VIADDMNMX R5, R5, R10, R4, PT ;  /* 0x0000000a05057246 */ /* 0x000fc40003800104 */
[----:B------:R-:W-:Y:S01]  /*0b60*/  VIADDMNMX R17, R17, R10, R16, PT ;  /* 0x0000000a11117246 */ /* 0x000fe20003800110 */
[----:B------:R-:W0:Y:S04]  /*0b70*/  LDS.128 R12, [R2+-0x1b0] ;  /* 0xfffe5000020c7984 */ /* 0x000e280000000c00 */
[----:B------:R-:W3:Y:S01]  /*0b80*/  LDS.128 R8, [R2+-0xb0] ;  /* 0xffff500002087984 */ /* 0x000ee20000000c00 */
[-C--:B-1----:R-:W-:Y:S02]  /*0b90*/  VIADDMNMX R21, R22, R24.reuse, R21, PT ;  /* 0x0000001816157246 */ /* 0x082fe40003800115 */
[-C--:B------:R-:W-:Y:S02]  /*0ba0*/  VIADDMNMX R25, R26, R24.reuse, R25, PT ;  /* 0x000000181a197246 */ /* 0x080fe40003800119 */
[----:B------:R-:W-:-:S02]  /*0bb0*/  VIADDMNMX R4, R6, R24, R5, PT ;  /* 0x0000001806047246 */ /* 0x000fc40003800105 */
[----:B------:R-:W-:Y:S02]  /*0bc0*/  VIADDMNMX R17, R18, R24, R17, PT ;  /* 0x0000001812117246 */ /* 0x000fe40003800111 */
[-C--:B--2---:R-:W-:Y:S02]  /*0bd0*/  VIADDMNMX R5, R27, R20.reuse, R25, PT ;  /* 0x000000141b057246 */ /* 0x084fe40003800119 */
[-C--:B------:R-:W-:Y:S01]  /*0be0*/  VIADDMNMX R6, R23, R20.reuse, R21, PT ;  /* 0x0000001417067246 */ /* 0x080fe20003800115 */
[----:B------:R-:W1:Y:S01]  /*0bf0*/  LDS.128 R24, [R2+0x150] ;  /* 0x0001500002187984 */ /* 0x000e620000000c00 */
[-C--:B------:R-:W-:Y:S02]  /*0c00*/  VIADDMNMX R7, R7, R20.reuse, R4, PT ;  /* 0x0000001407077246 */ /* 0x080fe40003800104 */
[----:B------:R-:W-:Y:S01]  /*0c10*/  VIADDMNMX R19, R19, R20, R17, PT ;  /* 0x0000001413137246 */ /* 0x000fe20003800111 */
[----:B------:R-:W2:Y:S04]  /*0c20*/  LDS R4, [R0+0x500] ;  /* 0x0005000000047984 */ /* 0x000ea80000000800 */
[----:B------:R-:W4:Y:S01]  /*0c30*/  LDS.128 R20, [R2+0x50] ;  /* 0x0000500002147984 */ /* 0x000f220000000c00 */
[----:B0-----:R-:W-:-:S03]  /*0c40*/  VIADDMNMX R12, R12, R3, R5, PT ;  /* 0x000000030c0c7246 */ /* 0x001fc60003800105 */
[----:B------:R-:W0:Y:S01]  /*0c50*/  LDS R5, [R0+0x600] ;  /* 0x0006000000057984 */ /* 0x000e220000000800 */
[----:B---3--:R-:W-:-:S03]  /*0c60*/  VIADDMNMX R6, R8, R3, R6, PT ;  /* 0x0000000308067246 */ /* 0x008fc60003800106 */
[----:B------:R-:W3:Y:S01]  /*0c70*/  LDS R8, [R0+0x700] ;  /* 0x0007000000087984 */ /* 0x000ee20000000800 */
[----:B-1----:R-:W-:-:S03]  /*0c80*/  VIADDMNMX R24, R24, R3, R19, PT ;  /* 0x0000000318187246 */ /* 0x002fc60003800113 */
[----:B------:R-:W-:Y:S01]  /*0c90*/  LDS.128 R16, [R2+-0x1a0] ;  /* 0xfffe600002107984 */ /* 0x000fe20000000c00 */
[-C--:B--2---:R-:W-:Y:S02]  /*0ca0*/  VIADDMNMX R13, R13, R4.reuse, R12, PT ;  /* 0x000000040d0d7246 */ /* 0x084fe4000380010c */
[-C--:B------:R-:W-:Y:S02]  /*0cb0*/  VIADDMNMX R9, R9, R4.reuse, R6, PT ;  /* 0x0000000409097246 */ /* 0x080fe40003800106 */
[----:B----4-:R-:W-:Y:S02]  /*0cc0*/  VIADDMNMX R7, R20, R3, R7, PT ;  /* 0x0000000314077246 */ /* 0x010fe40003800107 */
[-C--:B------:R-:W-:Y:S01]  /*0cd0*/  VIADDMNMX R24, R25, R4.reuse, R24, PT ;  /* 0x0000000419187246 */ /* 0x080fe20003800118 */
[----:B------:R-:W1:Y:S01]  /*0ce0*/  LDS R3, [R0+0x800] ;  /* 0x0008000000037984 */ /* 0x000e620000000800 */
[----:B------:R-:W-:Y:S02]  /*0cf0*/  VIADDMNMX R7, R21, R4, R7, PT ;  /* 0x0000000415077246 */ /* 0x000fe40003800107 */
[----:B0-----:R-:W-:-:S02]  /*0d00*/  VIADDMNMX R13, R14, R5, R13, PT ;  /* 0x000000050e0d7246 */ /* 0x001fc4000380010d */
[-C--:B------:R-:W-:Y:S02]  /*0d10*/  VIADDMNMX R9, R10, R5.reuse, R9, PT ;  /* 0x000000050a097246 */ /* 0x080fe40003800109 */
[-C--:B------:R-:W-:Y:S02]  /*0d20*/  VIADDMNMX R22, R22, R5.reuse, R7, PT ;  /* 0x0000000516167246 */ /* 0x080fe40003800107 */
[----:B------:R-:W-:Y:S02]  /*0d30*/  VIADDMNMX R26, R26, R5, R24, PT ;  /* 0x000000051a1a7246 */ /* 0x000fe40003800118 */
[----:B------:R-:W0:Y:S01]  /*0d40*/  LDS.128 R4, [R2+-0xa0] ;  /* 0xffff600002047984 */ /* 0x000e220000000c00 */
[-C--:B---3--:R-:W-:Y:S02]  /*0d50*/  VIADDMNMX R21, R15, R8.reuse, R13, PT ;  /* 0x000000080f157246 */ /* 0x088fe4000380010d */
[-C--:B------:R-:W-:Y:S01]  /*0d60*/  VIADDMNMX R20, R11, R8.reuse, R9, PT ;  /* 0x000000080b147246 */ /* 0x080fe20003800109 */
[----:B------:R-:W2:Y:S01]  /*0d70*/  LDS R24, [R0+0x900] ;  /* 0x0009000000187984 */ /* 0x000ea20000000800 */
[----:B------:R-:W-:-:S02]  /*0d80*/  VIADDMNMX R23, R23, R8, R22, PT ;  /* 0x0000000817177246 */ /* 0x000fc40003800116 */
[----:B------:R-:W-:Y:S01]  /*0d90*/  VIADDMNMX R27, R27, R8, R26, PT ;  /* 0x000000081b1b7246 */ /* 0x000fe2000380011a */
[----:B------:R-:W3:Y:S04]  /*0da0*/  LDS.128 R12, [R2+0x160] ;  /* 0x00016000020c7984 */ /* 0x000ee80000000c00 */
[----:B------:R-:W4:Y:S01]  /*0db0*/  LDS.128 R8, [R2+0x60] ;  /* 0x0000600002087984 */ /* 0x000f220000000c00 */
[-C--:B-1----:R-:W-:Y:S02]  /*0dc0*/  VIADDMNMX R16, R16, R3.reuse, R21, PT ;  /* 0x0000000310107246 */ /* 0x082fe40003800115 */
[----:B0-----:R-:W-:-:S04]  /*0dd0*/  VIADDMNMX R4, R4, R3, R20, PT ;  /* 0x0000000304047246 */ /* 0x001fc80003800114 */
[-C--:B--2---:R-:W-:Y:S02]  /*0de0*/  VIADDMNMX R5, R5, R24.reuse, R4, PT ;  /* 0x0000001805057246 */ /* 0x084fe40003800104 */
[----:B------:R-:W0:Y:S01]  /*0df0*/  LDS R4, [R0+0xb00] ;  /* 0x000b000000047984 */ /* 0x000e220000000800 */
[-C--:B------:R-:W-:Y:S02]  /*0e00*/  VIADDMNMX R17, R17, R24.reuse, R16, PT ;  /* 0x0000001811117246 */ /* 0x080fe40003800110 */
[----:B---3--:R-:W-:Y:S02]  /*0e10*/  VIADDMNMX R12, R12, R3, R27, PT ;  /* 0x000000030c0c7246 */ /* 0x008fe4000380011b */
[----:B------:R-:W-:Y:S02]  /*0e20*/  VIADDMNMX R5, R6, R31, R5, PT ;  /* 0x0000001f06057246 */ /* 0x000fe40003800105 */
[----:B----4-:R-:W-:Y:S02]  /*0e30*/  VIADDMNMX R8, R8, R3, R23, PT ;  /* 0x0000000308087246 */ /* 0x010fe40003800117 */
[----:B------:R-:W-:Y:S01]  /*0e40*/  LDS R3, [R0+0xc00] ;  /* 0x000c000000037984 */ /* 0x000fe20000000800 */
[----:B------:R-:W-:-:S02]  /*0e50*/  VIADDMNMX R12, R13, R24, R12, PT ;  /* 0x000000180d0c7246 */ /* 0x000fc4000380010c */
[----:B------:R-:W-:Y:S01]  /*0e60*/  VIADDMNMX R9, R9, R24, R8, PT ;  /* 0x0000001809097246 */ /* 0x000fe20003800108 */
[----:B------:R-:W1:Y:S01]  /*0e70*/  LDS.128 R20, [R2+-0x190] ;  /* 0xfffe700002147984 */ /* 0x000e620000000c00 */
[-C--:B------:R-:W-:Y:S02]  /*0e80*/  VIADDMNMX R17, R18, R31.reuse, R17, PT ;  /* 0x0000001f12117246 */ /* 0x080fe40003800111 */
[-C--:B------:R-:W-:Y:S01]  /*0e90*/  VIADDMNMX R9, R10, R31.reuse, R9, PT ;  /* 0x0000001f0a097246 */ /* 0x080fe20003800109 */
[----:B------:R-:W2:Y:S01]  /*0ea0*/  LDS.128 R24, [R2+-0x90] ;  /* 0xffff700002187984 */ /* 0x000ea20000000c00 */
[----:B------:R-:W-:Y:S02]  /*0eb0*/  VIADDMNMX R14, R14, R31, R12, PT ;  /* 0x0000001f0e0e7246 */ /* 0x000fe4000380010c */
[-C--:B0-----:R-:W-:Y:S02]  /*0ec0*/  VIADDMNMX R17, R19, R4.reuse, R17, PT ;  /* 0x0000000413117246 */ /* 0x081fe40003800111 */
[----:B------:R-:W-:-:S02]  /*0ed0*/  VIADDMNMX R12, R7, R4, R5, PT ;  /* 0x00000004070c7246 */ /* 0x000fc40003800105 */
[-C--:B------:R-:W-:Y:S02]  /*0ee0*/  VIADDMNMX R13, R11, R4.reuse, R9, PT ;  /* 0x000000040b0d7246 */ /* 0x080fe40003800109 */
[----:B------:R-:W-:Y:S01]  /*0ef0*/  VIADDMNMX R15, R15, R4, R14, PT ;  /* 0x000000040f0f7246 */ /* 0x000fe2000380010e */
[----:B------:R-:W0:Y:S04]  /*0f00*/  LDS.128 R8, [R2+0x170] ;  /* 0x0001700002087984 */ /* 0x000e280000000c00 */
[----:B------:R3:W4:Y:S01]  /*0f10*/  LDS.128 R4, [R2+0x70] ;  /* 0x0000700002047984 */ /* 0x0007220000000c00 */
[----:B-1----:R-:W-:-:S03]  /*0f20*/  VIADDMNMX R20, R20, R3, R17, PT ;  /* 0x0000000314147246 */ /* 0x002fc60003800111 */
[----:B------:R-:W1:Y:S01]  /*0f30*/  LDS R14, [R0+0xd00] ;  /* 0x000d0000000e7984 */ /* 0x000e620000000800 */
[----:B--2---:R-:W-:-:S03]  /*0f40*/  VIADDMNMX R24, R24, R3, R12, PT ;  /* 0x0000000318187246 */ /* 0x004fc6000380010c */
[----:B------:R-:W2:Y:S01]  /*0f50*/  LDS R17, [R0+0xe00] ;  /* 0x000e000000117984 */ /* 0x000ea20000000800 */
[----:B---3--:R-:W-:-:S03]  /*0f60*/  VIADD R2, R2, 0x80 ;  /* 0x0000008002027836 */ /* 0x008fc60000000000 */
[----:B------:R3:W5:Y:S02]  /*0f70*/  LDS R12, [R0+0xf00] ;  /* 0x000f0000000c7984 */ /* 0x0007640000000800 */
[----:B---3--:R-:W-:Y:S01]  /*0f80*/  VIADD R0, R0, 0x2000 ;  /* 0x0000200000007836 */ /* 0x008fe20000000000 */
[-C--:B0-----:R-:W-:Y:S02]  /*0f90*/  VIADDMNMX R8, R8, R3.reuse, R15, PT ;  /* 0x0000000308087246 */ /* 0x081fe4000380010f */
[----:B----4-:R-:W-:Y:S02]  /*0fa0*/  VIADDMNMX R4, R4, R3, R13, PT ;  /* 0x0000000304047246 */ /* 0x010fe4000380010d */
[-C--:B-1----:R-:W-:Y:S02]  /*0fb0*/  VIADDMNMX R20, R21, R14.reuse, R20, PT ;  /* 0x0000000e15147246 */ /* 0x082fe40003800114 */
[-C--:B------:R-:W-:Y:S02]  /*0fc0*/  VIADDMNMX R24, R25, R14.reuse, R24, PT ;  /* 0x0000000e19187246 */ /* 0x080fe40003800118 */
[----:B------:R-:W-:-:S02]  /*0fd0*/  VIADDMNMX R4, R5, R14, R4, PT ;  /* 0x0000000e05047246 */ /* 0x000fc40003800104 */
[----:B------:R-:W-:Y:S02]  /*0fe0*/  VIADDMNMX R8, R9, R14, R8, PT ;  /* 0x0000000e09087246 */ /* 0x000fe40003800108 */
[-C--:B--2---:R-:W-:Y:S02]  /*0ff0*/  VIADDMNMX R20, R22, R17.reuse, R20, PT ;  /* 0x0000001116147246 */ /* 0x084fe40003800114 */
[-C--:B------:R-:W-:Y:S02]  /*1000*/  VIADDMNMX R24, R26, R17.reuse, R24, PT ;  /* 0x000000111a187246 */ /* 0x080fe40003800118 */
[-C--:B------:R-:W-:Y:S02]  /*1010*/  VIADDMNMX R4, R6, R17.reuse, R4, PT ;  /* 0x0000001106047246 */ /* 0x080fe40003800104 */
[----:B------:R-:W-:Y:S02]  /*1020*/  VIADDMNMX R8, R10, R17, R8, PT ;  /* 0x000000110a087246 */ /* 0x000fe40003800108 */
[----:B-----5:R-:W-:-:S02]  /*1030*/  VIADDMNMX R9, R23, R12, R20, PT ;  /* 0x0000000c17097246 */ /* 0x020fc40003800114 */
[-C--:B------:R-:W-:Y:S02]  /*1040*/  VIADDMNMX R5, R27, R12.reuse, R24, PT ;  /* 0x0000000c1b057246 */ /* 0x080fe40003800118 */
[-C--:B------:R-:W-:Y:S02]  /*1050*/  VIADDMNMX R7, R7, R12.reuse, R4, PT ;  /* 0x0000000c07077246 */ /* 0x080fe40003800104 */
[----:B------:R-:W-:Y:S01]  /*1060*/  VIADDMNMX R11, R11, R12, R8, PT ;  /* 0x0000000c0b0b7246 */ /* 0x000fe20003800108 */
[----:B------:R-:W-:Y:S06]  /*1070*/  BRA.U UP0, `(.L_x_0) ;  /* 0xfffffff100ec7547 */ /* 0x000fec000b83ffff */
[----:B------:R-:W-:Y:S04]  /*1080*/  STG.E desc[UR8][R28.64], R9 ;  /* 0x000000091c007986 */ /* 0x000fe8000c101908 */
[----:B------:R-:W-:Y:S04]  /*1090*/  STG.E desc[UR8][R28.64+0x4], R5 ;  /* 0x000004051c007986 */ /* 0x000fe8000c101908 */
[----:B------:R-:W-:Y:S04]  /*10a0*/  STG.E desc[UR8][R28.64+0x8], R7 ;  /* 0x000008071c007986 */ /* 0x000fe8000c101908 */
[----:B------:R-:W-:Y:S01]  /*10b0*/  STG.E desc[UR8][R28.64+0xc], R11 ;  /* 0x00000c0b1c007986 */ /* 0x000fe2000c101908 */
[----:B------:R-:W-:Y:S05]  /*10c0*/  EXIT ;  /* 0x000000000000794d */ /* 0x000fea0003800000 */
.L_x_1:
[----:B------:R-:W-:-:S00]  /*10d0*/  BRA `(.L_x_1) ;  /* 0xfffffffc00fc7947 */ /* 0x000fc0000383ffff */
[----:B------:R-:W-:-:S00]  /*10e0*/  NOP ;  /* 0x0000000000007918 */ /* 0x000fc00000000000 */
        /* <DEDUP_REMOVED lines=9> */
.L_x_6:


//--------------------- .text._Z6phase2Piii       --------------------------
	.section	.text._Z6phase2Piii,"ax",@progbits
	.align	128
        .global         _Z6phase2Piii
        .type           _Z6phase2Piii,@function
        .size           _Z6phase2Piii,(.L_x_7 - _Z6phase2Piii)
        .other          _Z6phase2Piii,@"STO_CUDA_ENTRY STV_DEFAULT"
_Z6phase2Piii:
.text._Z6phase2Piii:
[----:B------:R-:W-:Y:S01]  /*0000*/  LDC R1, c[0x0][0x37c] ;  /* 0x0000df00ff017b82 */ /* 0x000fe20000000800 */
[----:B------:R-:W0:Y:S07]  /*0010*/  S2R R15, SR_TID.Y ;  /* 0x00000000000f7919 */ /* 0x000e2e0000002200 */
[----:B------:R-:W0:Y:S01]  /*0020*/  LDC.64 R10, c[0x0][0x388] ;  /* 0x0000e200ff0a7b82 */ /* 0x000e220000000a00 */
[----:B------:R-:W1:Y:S01]  /*0030*/  LDCU.64 UR8, c[0x0][0x358] ;  /* 0x00006b00ff0877ac */ /* 0x000e620008000a00 */
[----:B------:R-:W2:Y:S01]  /*0040*/  S2R R2, SR_CTAID.Y ;  /* 0x0000000000027919 */ /* 0x000ea20000002600 */
[----:B------:R-:W3:Y:S05]  /*0050*/  S2R R7, SR_TID.X ;  /* 0x0000000000077919 */ /* 0x000eea0000002100 */
[----:B------:R-:W4:Y:S01]  /*0060*/  LDC.64 R12, c[0x0][0x380] ;  /* 0x0000e000ff0c7b82 */ /* 0x000f220000000a00 */
[----:B0-----:R-:W-:-:S02]  /*0070*/  IMAD R4, R10, 0x10, R15 ;  /* 0x000000100a047824 */ /* 0x001fc400078e020f */
[----:B--2---:R-:W-:Y:S02]  /*0080*/  IMAD R3, R2, 0x10, R15 ;  /* 0x0000001002037824 */ /* 0x004fe400078e020f */
[----:B------:R-:W-:Y:S02]  /*0090*/  IMAD.SHL.U32 R4, R4, 0x4, RZ ;  /* 0x0000000404047824 */ /* 0x000fe400078e00ff */
[--C-:B---3--:R-:W-:Y:S02]  /*00a0*/  IMAD R0, R10, 0x40, R7.reuse ;  /* 0x000000400a007824 */ /* 0x108fe400078e0207 */
[----:B------:R-:W-:Y:S02]  /*00b0*/  IMAD R2, R2, 0x40, R7 ;  /* 0x0000004002027824 */ /* 0x000fe400078e0207 */
[----:B------:R-:W-:Y:S02]  /*00c0*/  IMAD.SHL.U32 R3, R3, 0x4, RZ ;  /* 0x0000000403037824 */ /* 0x000fe400078e00ff */
[----:B------:R-:W-:-:S02]  /*00d0*/  IMAD R5, R0, R11, R4 ;  /* 0x0000000b00057224 */ /* 0x000fc400078e0204 */
[-C--:B------:R-:W-:Y:S02]  /*00e0*/  IMAD R9, R2, R11.reuse, R4 ;  /* 0x0000000b02097224 */ /* 0x080fe400078e0204 */
[----:B------:R-:W-:Y:S02]  /*00f0*/  IMAD R11, R0, R11, R3 ;  /* 0x0000000b000b7224 */ /* 0x000fe400078e0203 */
[----:B----4-:R-:W-:-:S04]  /*0100*/  IMAD.WIDE R4, R5, 0x4, R12 ;  /* 0x0000000405047825 */ /* 0x010fc800078e020c */
[--C-:B------:R-:W-:Y:S01]  /*0110*/  IMAD.WIDE R2, R9, 0x4, R12.reuse ;  /* 0x0000000409027825 */ /* 0x100fe200078e020c */
[----:B-1----:R-:W2:Y:S03]  /*0120*/  LDG.E R6, desc[UR8][R4.64] ;  /* 0x0000000804067981 */ /* 0x002ea6000c1e1900 */
        /* <DEDUP_REMOVED lines=9> */
[----:B------:R0:W5:Y:S04]  /*01c0*/  LDG.E R24, desc[UR8][R4.64+0xc] ;  /* 0x00000c0804187981 */ /* 0x000168000c1e1900 */
[----:B------:R-:W5:Y:S04]  /*01d0*/  LDG.E R25, desc[UR8][R2.64+0xc] ;  /* 0x00000c0802197981 */ /* 0x000f68000c1e1900 */
        /* <DEDUP_REMOVED lines=10> */
[----:B0-----:R-:W-:Y:S01]  /*0280*/  LEA R4, R7, UR6, 0x8 ;  /* 0x0000000607047c11 */ /* 0x001fe2000f8e40ff */
[C---:B------:R-:W-:Y:S02]  /*0290*/  IMAD R19, R15.reuse, 0x10, R0 ;  /* 0x000000100f137824 */ /* 0x040fe400078e0200 */
[C---:B------:R-:W-:Y:S02]  /*02a0*/  IMAD R16, R15.reuse, 0x10, R14 ;  /* 0x000000100f107824 */ /* 0x040fe400078e020e */
[----:B------:R-:W-:Y:S01]  /*02b0*/  IMAD R17, R15, 0x10, R4 ;  /* 0x000000100f117824 */ /* 0x000fe200078e0204 */
[----:B--2---:R-:W-:Y:S04]  /*02c0*/  STS [R19], R6 ;  /* 0x0000000613007388 */ /* 0x004fe80000000800 */
[----:B---3--:R-:W-:Y:S04]  /*02d0*/  STS [R16], R9 ;  /* 0x0000000910007388 */ /* 0x008fe80000000800 */
[----:B----4-:R-:W-:Y:S04]  /*02e0*/  STS [R17], R8 ;  /* 0x0000000811007388 */ /* 0x010fe80000000800 */
[----:B-----5:R-:W-:Y:S04]  /*02f0*/  STS [R19+0x4], R10 ;  /* 0x0000040a13007388 */ /* 0x020fe80000000800 */
        /* <DEDUP_REMOVED lines=9> */
[----:B------:R1:W2:Y:S04]  /*0390*/  LDS.128 R4, [R17] ;  /* 0x0000000011047984 */ /* 0x0002a80000000c00 */
[----:B------:R1:W3:Y:S01]  /*03a0*/  LDS.128 R8, [R16] ;  /* 0x0000000010087984 */ /* 0x0002e20000000c00 */
[----:B0-----:R-:W-:-:S07]  /*03b0*/  IMAD.MOV.U32 R21, RZ, RZ, RZ ;  /* 0x000000ffff157224 */ /* 0x001fce00078e00ff */
.L_x_2:
[C---:B-1----:R-:W-:Y:S01]  /*03c0*/  LEA R18, R21.reuse, UR6, 0x8 ;  /* 0x0000000615127c11 */ /* 0x042fe2000f8e40ff */
[C---:B------:R-:W-:Y:S01]  /*03d0*/  IMAD R20, R21.reuse, 0x4, R0 ;  /* 0x0000000415147824 */ /* 0x040fe200078e0200 */
[----:B------:R-:W-:-:S03]  /*03e0*/  LEA R22, R21, UR4, 0x8 ;  /* 0x0000000415167c11 */ /* 0x000fc6000f8e40ff */
[----:B------:R-:W-:Y:S01]  /*03f0*/  IMAD R19, R15, 0x10, R18 ;  /* 0x000000100f137824 */ /* 0x000fe200078e0212 */
[----:B------:R-:W-:Y:S01]  /*0400*/  LDS R24, [R20] ;  /* 0x0000000014187984 */ /* 0x000fe20000000800 */
[----:B------:R-:W-:Y:S02]  /*0410*/  IMAD R18, R21, 0x4, R14 ;  /* 0x0000000415127824 */ /* 0x000fe400078e020e */
[----:B------:R-:W-:Y:S01]  /*0420*/  IMAD R22, R15, 0x10, R22 ;  /* 0x000000100f167824 */ /* 0x000fe200078e0216 */
[----:B------:R-:W2:Y:S01]  /*0430*/  LDS R23, [R19] ;  /* 0x0000000013177984 */ /* 0x000ea20000000800 */
[----:B------:R-:W-:-:S05]  /*0440*/  VIADD R21, R21, 0x20 ;  /* 0x0000002015157836 */ /* 0x000fca0000000000 */
[----:B------:R-:W-:Y:S02]  /*0450*/  ISETP.NE.AND P0, PT, R21, 0x40, PT ;  /* 0x000000401500780c */ /* 0x000fe40003f05270 */
[----:B--2---:R-:W-:-:S05]  /*0460*/  VIADDMNMX R4, R23, R24, R4, PT ;  /* 0x0000001817047246 */ /* 0x004fca0003800104 */
[----:B------:R-:W-:Y:S04]  /*0470*/  STS [R17], R4 ;  /* 0x0000000411007388 */ /* 0x000fe80000000800 */
[----:B------:R-:W-:Y:S04]  /*0480*/  LDS R23, [R18] ;  /* 0x0000000012177984 */ /* 0x000fe80000000800 */
[----:B------:R-:W3:Y:S02]  /*0490*/  LDS R25, [R22] ;  /* 0x0000000016197984 */ /* 0x000ee40000000800 */
[----:B---3--:R-:W-:-:S05]  /*04a0*/  VIADDMNMX R23, R25, R23, R8, PT ;  /* 0x0000001719177246 */ /* 0x008fca0003800108 */
[----:B------:R-:W-:Y:S04]  /*04b0*/  STS [R16], R23 ;  /* 0x0000001710007388 */ /* 0x000fe80000000800 */
[----:B0-----:R-:W0:Y:S02]  /*04c0*/  LDS R8, [R19+0x4] ;  /* 0x0000040013087984 */ /* 0x001e240000000800 */
[----:B0-----:R-:W-:-:S05]  /*04d0*/  VIADDMNMX R8, R8, R24, R5, PT ;  /* 0x0000001808087246 */ /* 0x001fca0003800105 */
[----:B------:R-:W-:Y:S04]  /*04e0*/  STS [R17+0x4], R8 ;  /* 0x0000040811007388 */ /* 0x000fe80000000800 */
[----:B------:R-:W-:Y:S04]  /*04f0*/  LDS R26, [R18] ;  /* 0x00000000121a7984 */ /* 0x000fe80000000800 */
[----:B------:R-:W0:Y:S02]  /*0500*/  LDS R5, [R22+0x4] ;  /* 0x0000040016057984 */ /* 0x000e240000000800 */
[----:B0-----:R-:W-:-:S05]  /*0510*/  VIADDMNMX R9, R5, R26, R9, PT ;  /* 0x0000001a05097246 */ /* 0x001fca0003800109 */
[----:B------:R-:W-:Y:S04]  /*0520*/  STS [R16+0x4], R9 ;  /* 0x0000040910007388 */ /* 0x000fe80000000800 */
[----:B------:R-:W0:Y:S02]  /*0530*/  LDS R5, [R19+0x8] ;  /* 0x0000080013057984 */ /* 0x000e240000000800 */
        /* <DEDUP_REMOVED lines=13> */
[----:B------:R-:W-:Y:S04]  /*0610*/  LDS R7, [R20+0x4] ;  /* 0x0000040014077984 */ /* 0x000fe80000000800 */
[----:B------:R-:W0:Y:S02]  /*0620*/  LDS R24, [R19+0x100] ;  /* 0x0001000013187984 */ /* 0x000e240000000800 */
[----:B0-----:R-:W-:-:S05]  /*0630*/  VIADDMNMX R4, R24, R7, R4, PT ;  /* 0x0000000718047246 */ /* 0x001fca0003800104 */
[----:B------:R-:W-:Y:S04]  /*0640*/  STS [R17], R4 ;  /* 0x0000000411007388 */ /* 0x000fe80000000800 */
[----:B------:R-:W-:Y:S04]  /*0650*/  LDS R24, [R18+0x4] ;  /* 0x0000040012187984 */ /* 0x000fe80000000800 */
[----:B------:R-:W0:Y:S02]  /*0660*/  LDS R25, [R22+0x100] ;  /* 0x0001000016197984 */ /* 0x000e240000000800 */
[----:B0-----:R-:W-:-:S05]  /*0670*/  VIADDMNMX R23, R25, R24, R23, PT ;  /* 0x0000001819177246 */ /* 0x001fca0003800117 */
[----:B------:R-:W-:Y:S04]  /*0680*/  STS [R16], R23 ;  /* 0x0000001710007388 */ /* 0x000fe80000000800 */
[----:B------:R-:W0:Y:S02]  /*0690*/  LDS R24, [R19+0x104] ;  /* 0x0001040013187984 */ /* 0x000e240000000800 */
[----:B0-----:R-:W-:-:S05]  /*06a0*/  VIADDMNMX R8, R24, R7, R8, PT ;  /* 0x0000000718087246 */ /* 0x001fca0003800108 */
[----:B------:R-:W-:Y:S04]  /*06b0*/  STS [R17+0x4], R8 ;  /* 0x0000040811007388 */ /* 0x000fe80000000800 */
[----:B------:R-:W-:Y:S04]  /*06c0*/  LDS R24, [R18+0x4] ;  /* 0x0000040012187984 */ /* 0x000fe80000000800 */
[----:B------:R-:W0:Y:S02]  /*06d0*/  LDS R25, [R22+0x104] ;  /* 0x0001040016197984 */ /* 0x000e240000000800 */
[----:B0-----:R-:W-:-:S05]  /*06e0*/  VIADDMNMX R9, R25, R24, R9, PT ;  /* 0x0000001819097246 */ /* 0x001fca0003800109 */
[----:B------:R-:W-:Y:S04]  /*06f0*/  STS [R16+0x4], R9 ;  /* 0x0000040910007388 */ /* 0x000fe80000000800 */
        /* <DEDUP_REMOVED lines=883> */
[----:B------:R0:W-:Y:S01]  /*3e30*/  STS [R16+0xc], R11 ;  /* 0x00000c0b10007388 */ /* 0x0001e20000000800 */
[----:B------:R-:W-:Y:S05]  /*3e40*/  @P0 BRA `(.L_x_2) ;  /* 0xffffffc4005c0947 */ /* 0x000fea000383ffff */
[----:B------:R-:W-:Y:S04]  /*3e50*/  STG.E desc[UR8][R2.64], R8 ;  /* 0x0000000802007986 */ /* 0x000fe8000c101908 */
[----:B------:R-:W-:Y:S04]  /*3e60*/  STG.E desc[UR8][R12.64], R4 ;  /* 0x000000040c007986 */ /* 0x000fe8000c101908 */
[----:B------:R-:W-:Y:S04]  /*3e70*/  STG.E desc[UR8][R2.64+0x4], R9 ;  /* 0x0000040902007986 */ /* 0x000fe8000c101908 */
[----:B------:R-:W-:Y:S04]  /*3e80*/  STG.E desc[UR8][R12.64+0x4], R5 ;  /* 0x000004050c007986 */ /* 0x000fe8000c101908 */
[----:B------:R-:W-:Y:S04]  /*3e90*/  STG.E desc[UR8][R2.64+0x8], R10 ;  /* 0x0000080a02007986 */ /* 0x000fe8000c101908 */
[----:B------:R-:W-:Y:S04]  /*3ea0*/  STG.E desc[UR8][R12.64+0x8], R6 ;  /* 0x000008060c007986 */ /* 0x000fe8000c101908 */
[----:B------:R-:W-:Y:S04]  /*3eb0*/  STG.E desc[UR8][R2.64+0xc], R11 ;  /* 0x00000c0b02007986 */ /* 0x000fe8000c101908 */
[----:B------:R-:W-:Y:S01]  /*3ec0*/  STG.E desc[UR8][R12.64+0xc], R7 ;  /* 0x00000c070c007986 */ /* 0x000fe2000c101908 */
[----:B------:R-:W-:Y:S05]  /*3ed0*/  EXIT ;  /* 0x000000000000794d */ /* 0x000fea0003800000 */
.L_x_3:
        /* <DEDUP_REMOVED lines=10> */
.L_x_7:


//--------------------- .text._Z6phase1Piii       --------------------------
	.section	.text._Z6phase1Piii,"ax",@progbits
	.align	128
        .global         _Z6phase1Piii
        .type           _Z6phase1Piii,@function
        .size           _Z6phase1Piii,(.L_x_8 - _Z6phase1Piii)
        .other          _Z6phase1Piii,@"STO_CUDA_ENTRY STV_DEFAULT"
_Z6phase1Piii:
.text._Z6phase1Piii:
[----:B------:R-:W-:Y:S01]  /*0000*/  LDC R1, c[0x0][0x37c] ;  /* 0x0000df00ff017b82 */ /* 0x000fe20000000800 */
[----:B------:R-:W0:Y:S07]  /*0010*/  S2R R7, SR_TID.X ;  /* 0x0000000000077919 */ /* 0x000e2e0000002100 */
[----:B------:R-:W0:Y:S01]  /*0020*/  LDC.64 R8, c[0x0][0x388] ;  /* 0x0000e200ff087b82 */ /* 0x000e220000000a00 */
[----:B------:R-:W1:Y:S01]  /*0030*/  LDCU.64 UR6, c[0x0][0x358] ;  /* 0x00006b00ff0677ac */ /* 0x000e620008000a00 */
[----:B------:R-:W2:Y:S06]  /*0040*/  S2R R0, SR_TID.Y ;  /* 0x0000000000007919 */ /* 0x000eac0000002200 */
[----:B------:R-:W3:Y:S01]  /*0050*/  LDC.64 R4, c[0x0][0x380] ;  /* 0x0000e000ff047b82 */ /* 0x000ee20000000a00 */
[----:B0-----:R-:W-:-:S02]  /*0060*/  IMAD R2, R8, 0x40, R7 ;  /* 0x0000004008027824 */ /* 0x001fc400078e0207 */
[----:B--2---:R-:W-:-:S04]  /*0070*/  IMAD R3, R8, 0x40, R0 ;  /* 0x0000004008037824 */ /* 0x004fc800078e0200 */
[----:B------:R-:W-:-:S04]  /*0080*/  IMAD R2, R2, R9, R3 ;  /* 0x0000000902027224 */ /* 0x000fc800078e0203 */
[----:B------:R-:W-:Y:S02]  /*0090*/  IMAD R9, R9, 0x20, R2 ;  /* 0x0000002009097824 */ /* 0x000fe400078e0202 */
[----:B---3--:R-:W-:-:S04]  /*00a0*/  IMAD.WIDE R2, R2, 0x4, R4 ;  /* 0x0000000402027825 */ /* 0x008fc800078e0204 */
[----:B------:R-:W-:Y:S01]  /*00b0*/  IMAD.WIDE R4, R9, 0x4, R4 ;  /* 0x0000000409047825 */ /* 0x000fe200078e0204 */
[----:B-1----:R-:W2:Y:S04]  /*00c0*/  LDG.E R13, desc[UR6][R2.64+0x80] ;  /* 0x00008006020d7981 */ /* 0x002ea8000c1e1900 */
[----:B------:R-:W3:Y:S04]  /*00d0*/  LDG.E R9, desc[UR6][R2.64] ;  /* 0x0000000602097981 */ /* 0x000ee8000c1e1900 */
[----:B------:R-:W4:Y:S04]  /*00e0*/  LDG.E R11, desc[UR6][R4.64] ;  /* 0x00000006040b7981 */ /* 0x000f28000c1e1900 */
[----:B------:R-:W5:Y:S01]  /*00f0*/  LDG.E R15, desc[UR6][R4.64+0x80] ;  /* 0x00008006040f7981 */ /* 0x000f62000c1e1900 */
[----:B------:R-:W0:Y:S01]  /*0100*/  S2UR UR5, SR_CgaCtaId ;  /* 0x00000000000579c3 */ /* 0x000e220000008800 */
[----:B------:R-:W-:Y:S01]  /*0110*/  UMOV UR4, 0x400 ;  /* 0x0000040000047882 */ /* 0x000fe20000000000 */
[----:B------:R-:W-:Y:S01]  /*0120*/  IMAD R6, R7, 0x40, R0 ;  /* 0x0000004007067824 */ /* 0x000fe200078e0200 */
[----:B0-----:R-:W-:-:S06]  /*0130*/  ULEA UR4, UR5, UR4, 0x18 ;  /* 0x0000000405047291 */ /* 0x001fcc000f8ec0ff */
[----:B------:R-:W-:Y:S01]  /*0140*/  LEA R6, R6, UR4, 0x2 ;  /* 0x0000000406067c11 */ /* 0x000fe2000f8e10ff */
[----:B------:R-:W-:-:S04]  /*0150*/  IMAD.MOV.U32 R8, RZ, RZ, RZ ;  /* 0x000000ffff087224 */ /* 0x000fc800078e00ff */
[----:B--2---:R0:W-:Y:S04]  /*0160*/  STS [R6+0x80], R13 ;  /* 0x0000800d06007388 */ /* 0x0041e80000000800 */
[----:B---3--:R0:W-:Y:S04]  /*0170*/  STS [R6], R9 ;  /* 0x0000000906007388 */ /* 0x0081e80000000800 */
[----:B----4-:R0:W-:Y:S04]  /*0180*/  STS [R6+0x2000], R11 ;  /* 0x0020000b06007388 */ /* 0x0101e80000000800 */
[----:B-----5:R0:W-:Y:S01]  /*0190*/  STS [R6+0x2080], R15 ;  /* 0x0020800f06007388 */ /* 0x0201e20000000800 */
[----:B------:R-:W-:Y:S06]  /*01a0*/  BAR.SYNC.DEFER_BLOCKING 0x0 ;  /* 0x0000000000007b1d */ /* 0x000fec0000010000 */
.L_x_4:
[----:B0-----:R-:W-:Y:S01]  /*01b0*/  IMAD R9, R7, 0x40, R8 ;  /* 0x0000004007097824 */ /* 0x001fe200078e0208 */
[----:B-1----:R-:W-:Y:S01]  /*01c0*/  LDS R13, [R6] ;  /* 0x00000000060d7984 */ /* 0x002fe20000000800 */
[C---:B------:R-:W-:Y:S02]  /*01d0*/  IMAD R10, R8.reuse, 0x40, R0 ;  /* 0x00000040080a7824 */ /* 0x040fe400078e0200 */
[----:B------:R-:W-:Y:S01]  /*01e0*/  VIADD R8, R8, 0x20 ;  /* 0x0000002008087836 */ /* 0x000fe20000000000 */
[----:B------:R-:W-:Y:S01]  /*01f0*/  LEA R9, R9, UR4, 0x2 ;  /* 0x0000000409097c11 */ /* 0x000fe2000f8e10ff */
[----:B------:R-:W-:Y:S01]  /*0200*/  LDS R14, [R6+0x2000] ;  /* 0x00200000060e7984 */ /* 0x000fe20000000800 */
[----:B------:R-:W-:Y:S02]  /*0210*/  LEA R10, R10, UR4, 0x2 ;  /* 0x000000040a0a7c11 */ /* 0x000fe4000f8e10ff */
[----:B------:R-:W-:Y:S01]  /*0220*/  ISETP.NE.AND P0, PT, R8, 0x40, PT ;  /* 0x000000400800780c */ /* 0x000fe20003f05270 */
[----:B------:R-:W-:Y:S04]  /*0230*/  LDS R11, [R9] ;  /* 0x00000000090b7984 */ /* 0x000fe80000000800 */
[----:B------:R-:W0:Y:S02]  /*0240*/  LDS R12, [R10] ;  /* 0x000000000a0c7984 */ /* 0x000e240000000800 */
[----:B0-----:R-:W-:-:S05]  /*0250*/  VIADDMNMX R11, R12, R11, R13, PT ;  /* 0x0000000b0c0b7246 */ /* 0x001fca000380010d */
[----:B------:R-:W-:Y:S04]  /*0260*/  STS [R6], R11 ;  /* 0x0000000b06007388 */ /* 0x000fe80000000800 */
[----:B------:R-:W-:Y:S04]  /*0270*/  LDS R12, [R9+0x2000] ;  /* 0x00200000090c7984 */ /* 0x000fe80000000800 */
[----:B------:R-:W0:Y:S02]  /*0280*/  LDS R13, [R10] ;  /* 0x000000000a0d7984 */ /* 0x000e240000000800 */
[----:B0-----:R-:W-:-:S02]  /*0290*/  VIADDMNMX R13, R13, R12, R14, PT ;  /* 0x0000000c0d0d7246 */ /* 0x001fc4000380010e */
[----:B------:R-:W-:Y:S04]  /*02a0*/  LDS R14, [R6+0x80] ;  /* 0x00008000060e7984 */ /* 0x000fe80000000800 */
[----:B------:R-:W-:Y:S04]  /*02b0*/  STS [R6+0x2000], R13 ;  /* 0x0020000d06007388 */ /* 0x000fe80000000800 */
[----:B------:R-:W-:Y:S04]  /*02c0*/  LDS R12, [R9] ;  /* 0x00000000090c7984 */ /* 0x000fe80000000800 */
[----:B------:R-:W0:Y:S02]  /*02d0*/  LDS R15, [R10+0x80] ;  /* 0x000080000a0f7984 */ /* 0x000e240000000800 */
[----:B0-----:R-:W-:-:S02]  /*02e0*/  VIADDMNMX R15, R15, R12, R14, PT ;  /* 0x0000000c0f0f7246 */ /* 0x001fc4000380010e */
[----:B------:R-:W-:Y:S04]  /*02f0*/  LDS R14, [R6+0x2080] ;  /* 0x00208000060e7984 */ /* 0x000fe80000000800 */
[----:B------:R-:W-:Y:S04]  /*0300*/  STS [R6+0x80], R15 ;  /* 0x0000800f06007388 */ /* 0x000fe80000000800 */
[----:B------:R-:W-:Y:S04]  /*0310*/  LDS R11, [R9+0x2000] ;  /* 0x00200000090b7984 */ /* 0x000fe80000000800 */
[----:B------:R-:W0:Y:S02]  /*0320*/  LDS R12, [R10+0x80] ;  /* 0x000080000a0c7984 */ /* 0x000e240000000800 */
[----:B0-----:R-:W-:-:S05]  /*0330*/  VIADDMNMX R11, R12, R11, R14, PT ;  /* 0x0000000b0c0b7246 */ /* 0x001fca000380010e */
[----:B------:R-:W-:Y:S01]  /*0340*/  STS [R6+0x2080], R11 ;  /* 0x0020800b06007388 */ /* 0x000fe20000000800 */
[----:B------:R-:W-:Y:S06]  /*0350*/  BAR.SYNC.DEFER_BLOCKING 0x0 ;  /* 0x0000000000007b1d */ /* 0x000fec0000010000 */
[----:B------:R-:W-:Y:S04]  /*0360*/  LDS R12, [R9+0x4] ;  /* 0x00000400090c7984 */ /* 0x000fe80000000800 */
[----:B------:R-:W-:Y:S04]  /*0370*/  LDS R13, [R10+0x100] ;  /* 0x000100000a0d7984 */ /* 0x000fe80000000800 */
[----:B------:R-:W0:Y:S02]  /*0380*/  LDS R14, [R6] ;  /* 0x00000000060e7984 */ /* 0x000e240000000800 */
[----:B0-----:R-:W-:-:S02]  /*0390*/  VIADDMNMX R13, R13, R12, R14, PT ;  /* 0x0000000c0d0d7246 */ /* 0x001fc4000380010e */
[----:B------:R-:W-:Y:S04]  /*03a0*/  LDS R14, [R6+0x2000] ;  /* 0x00200000060e7984 */ /* 0x000fe80000000800 */
[----:B------:R-:W-:Y:S04]  /*03b0*/  STS [R6], R13 ;  /* 0x0000000d06007388 */ /* 0x000fe80000000800 */
[----:B------:R-:W-:Y:S04]  /*03c0*/  LDS R12, [R9+0x2004] ;  /* 0x00200400090c7984 */ /* 0x000fe80000000800 */
[----:B------:R-:W0:Y:S02]  /*03d0*/  LDS R15, [R10+0x100] ;  /* 0x000100000a0f7984 */ /* 0x000e240000000800 */
[----:B0-----:R-:W-:-:S02]  /*03e0*/  VIADDMNMX R15, R15, R12, R14, PT ;  /* 0x0000000c0f0f7246 */ /* 0x001fc4000380010e */
[----:B------:R-:W-:Y:S04]  /*03f0*/  LDS R14, [R6+0x80] ;  /* 0x00008000060e7984 */ /* 0x000fe80000000800 */
[----:B------:R-:W-:Y:S04]  /*0400*/  STS [R6+0x2000], R15 ;  /* 0x0020000f06007388 */ /* 0x000fe80000000800 */
[----:B------:R-:W-:Y:S04]  /*0410*/  LDS R11, [R9+0x4] ;  /* 0x00000400090b7984 */ /* 0x000fe80000000800 */
        /* <DEDUP_REMOVED lines=637> */
[----:B------:R1:W-:Y:S01]  /*2bf0*/  STS [R6+0x2080], R13 ;  /* 0x0020800d06007388 */ /* 0x0003e20000000800 */
[----:B------:R-:W-:Y:S06]  /*2c00*/  BAR.SYNC.DEFER_BLOCKING 0x0 ;  /* 0x0000000000007b1d */ /* 0x000fec0000010000 */
[----:B------:R-:W-:Y:S05]  /*2c10*/  @P0 BRA `(.L_x_4) ;  /* 0xffffffd400640947 */ /* 0x000fea000383ffff */
[----:B------:R-:W0:Y:S04]  /*2c20*/  LDS R7, [R6] ;  /* 0x0000000006077984 */ /* 0x000e280000000800 */
[----:B------:R-:W2:Y:S04]  /*2c30*/  LDS R9, [R6+0x2000] ;  /* 0x0020000006097984 */ /* 0x000ea80000000800 */
[----:B------:R-:W3:Y:S04]  /*2c40*/  LDS R11, [R6+0x80] ;  /* 0x00008000060b7984 */ /* 0x000ee80000000800 */
[----:B-1----:R-:W1:Y:S04]  /*2c50*/  LDS R13, [R6+0x2080] ;  /* 0x00208000060d7984 */ /* 0x002e680000000800 */
[----:B0-----:R-:W-:Y:S04]  /*2c60*/  STG.E desc[UR6][R2.64], R7 ;  /* 0x0000000702007986 */ /* 0x001fe8000c101906 */
[----:B--2---:R-:W-:Y:S04]  /*2c70*/  STG.E desc[UR6][R4.64], R9 ;  /* 0x0000000904007986 */ /* 0x004fe8000c101906 */
[----:B---3--:R-:W-:Y:S04]  /*2c80*/  STG.E desc[UR6][R2.64+0x80], R11 ;  /* 0x0000800b02007986 */ /* 0x008fe8000c101906 */
[----:B-1----:R-:W-:Y:S01]  /*2c90*/  STG.E desc[UR6][R4.64+0x80], R13 ;  /* 0x0000800d04007986 */ /* 0x002fe2000c101906 */
[----:B------:R-:W-:Y:S05]  /*2ca0*/  EXIT ;  /* 0x000000000000794d */ /* 0x000fea0003800000 */
.L_x_5:
        /* <DEDUP_REMOVED lines=13> */
.L_x_8:


//--------------------- .nv.shared._Z6phase3Piii  --------------------------
	.section	.nv.shared._Z6phase3Piii,"aw",@nobits
	.sectionflags	@""
	.align	4
.nv.shared._Z6phase3Piii:
	.zero		50176


//--------------------- .nv.shared.reserved.0     --------------------------
	.section	.nv.shared.reserved.0,"aw",@nobits
	.weak		__nv_reservedSMEM_offset_0_alias
	.size		__nv_reservedSMEM_offset_0_alias, 0, 64
	.other		__nv_reservedSMEM_offset_0_alias,@"STO_CUDA_RESERVED_SHARED STV_DEFAULT"
__nv_reservedSMEM_offset_0_alias:
	.zero		0
	.zero		64


//--------------------- .nv.shared._Z6phase2Piii  --------------------------
	.section	.nv.shared._Z6phase2Piii,"aw",@nobits
	.sectionflags	@""
	.align	4
.nv.shared._Z6phase2Piii:
	.zero		50176


//--------------------- .nv.shared._Z6phase1Piii  --------------------------
	.section	.nv.shared._Z6phase1Piii,"aw",@nobits
	.sectionflags	@""
	.align	4
.nv.shared._Z6phase1Piii:
	.zero		17408


//--------------------- .nv.constant0._Z6phase3Piii --------------------------
	.section	.nv.constant0._Z6phase3Piii,"a",@progbits
	.sectionflags	@""
	.align	4
.nv.constant0._Z6phase3Piii:
	.zero		912


//--------------------- .nv.constant0._Z6phase2Piii --------------------------
	.section	.nv.constant0._Z6phase2Piii,"a",@progbits
	.sectionflags	@""
	.align	4
.nv.constant0._Z6phase2Piii:
	.zero		912


//--------------------- .nv.constant0._Z6phase1Piii --------------------------
	.section	.nv.constant0._Z6phase1Piii,"a",@progbits
	.sectionflags	@""
	.align	4
.nv.constant0._Z6phase1Piii:
	.zero		912


//--------------------- SYMBOLS --------------------------

	.type		.nv.reservedSmem.offset0,@object
	.size		.nv.reservedSmem.offset0,0x4
	.type		.nv.reservedSmem.cap,@object
	.size		.nv.reservedSmem.cap,0x4
